//
// Generated by NVIDIA NVVM Compiler
//
// Compiler Build ID: CL-36424714
// Cuda compilation tools, release 13.0, V13.0.88
// Based on NVVM 20.0.0
//

.version 9.0
.target sm_100
.address_size 64

	// .globl	_Z8kernel12PjS_mS_i
// _ZZ8kernel12PjS_mS_iE6s_tile has been demoted
// _ZZ8kernel12PjS_mS_iE13s_tile_sorted has been demoted
// _ZZ8kernel12PjS_mS_iE11s_histogram has been demoted
.global .align 1 .b8 _ZN34_INTERNAL_5761b938_4_k_cu_fa2882f24cuda3std3__45__cpo5beginE[1];
.global .align 1 .b8 _ZN34_INTERNAL_5761b938_4_k_cu_fa2882f24cuda3std3__45__cpo3endE[1];
.global .align 1 .b8 _ZN34_INTERNAL_5761b938_4_k_cu_fa2882f24cuda3std3__45__cpo6cbeginE[1];
.global .align 1 .b8 _ZN34_INTERNAL_5761b938_4_k_cu_fa2882f24cuda3std3__45__cpo4cendE[1];
.global .align 1 .b8 _ZN34_INTERNAL_5761b938_4_k_cu_fa2882f24cuda3std3__45__cpo6rbeginE[1];
.global .align 1 .b8 _ZN34_INTERNAL_5761b938_4_k_cu_fa2882f24cuda3std3__45__cpo4rendE[1];
.global .align 1 .b8 _ZN34_INTERNAL_5761b938_4_k_cu_fa2882f24cuda3std3__45__cpo7crbeginE[1];
.global .align 1 .b8 _ZN34_INTERNAL_5761b938_4_k_cu_fa2882f24cuda3std3__45__cpo5crendE[1];
.global .align 1 .b8 _ZN34_INTERNAL_5761b938_4_k_cu_fa2882f24cuda3std3__436_GLOBAL__N__5761b938_4_k_cu_fa2882f26ignoreE[1];
.global .align 1 .b8 _ZN34_INTERNAL_5761b938_4_k_cu_fa2882f24cuda3std3__419piecewise_constructE[1];
.global .align 1 .b8 _ZN34_INTERNAL_5761b938_4_k_cu_fa2882f24cuda3std3__48in_placeE[1];
.global .align 1 .b8 _ZN34_INTERNAL_5761b938_4_k_cu_fa2882f24cuda3std3__420unreachable_sentinelE[1];
.global .align 1 .b8 _ZN34_INTERNAL_5761b938_4_k_cu_fa2882f24cuda3std3__47nulloptE[1];
.global .align 1 .b8 _ZN34_INTERNAL_5761b938_4_k_cu_fa2882f24cuda3std6ranges3__45__cpo4swapE[1];
.global .align 1 .b8 _ZN34_INTERNAL_5761b938_4_k_cu_fa2882f24cuda3std6ranges3__45__cpo9iter_moveE[1];
.global .align 1 .b8 _ZN34_INTERNAL_5761b938_4_k_cu_fa2882f24cuda3std6ranges3__45__cpo5beginE[1];
.global .align 1 .b8 _ZN34_INTERNAL_5761b938_4_k_cu_fa2882f24cuda3std6ranges3__45__cpo3endE[1];
.global .align 1 .b8 _ZN34_INTERNAL_5761b938_4_k_cu_fa2882f24cuda3std6ranges3__45__cpo6cbeginE[1];
.global .align 1 .b8 _ZN34_INTERNAL_5761b938_4_k_cu_fa2882f24cuda3std6ranges3__45__cpo4cendE[1];
.global .align 1 .b8 _ZN34_INTERNAL_5761b938_4_k_cu_fa2882f24cuda3std6ranges3__45__cpo7advanceE[1];
.global .align 1 .b8 _ZN34_INTERNAL_5761b938_4_k_cu_fa2882f24cuda3std6ranges3__45__cpo9iter_swapE[1];
.global .align 1 .b8 _ZN34_INTERNAL_5761b938_4_k_cu_fa2882f24cuda3std6ranges3__45__cpo4nextE[1];
.global .align 1 .b8 _ZN34_INTERNAL_5761b938_4_k_cu_fa2882f24cuda3std6ranges3__45__cpo4prevE[1];
.global .align 1 .b8 _ZN34_INTERNAL_5761b938_4_k_cu_fa2882f24cuda3std6ranges3__45__cpo4dataE[1];
.global .align 1 .b8 _ZN34_INTERNAL_5761b938_4_k_cu_fa2882f24cuda3std6ranges3__45__cpo5cdataE[1];
.global .align 1 .b8 _ZN34_INTERNAL_5761b938_4_k_cu_fa2882f24cuda3std6ranges3__45__cpo4sizeE[1];
.global .align 1 .b8 _ZN34_INTERNAL_5761b938_4_k_cu_fa2882f24cuda3std6ranges3__45__cpo5ssizeE[1];
.global .align 1 .b8 _ZN34_INTERNAL_5761b938_4_k_cu_fa2882f24cuda3std6ranges3__45__cpo8distanceE[1];
.global .align 1 .b8 _ZN34_INTERNAL_5761b938_4_k_cu_fa2882f26thrust24THRUST_300001_SM_1000_NS6system6detail10sequential3seqE[1];

.visible .entry _Z8kernel12PjS_mS_i(
	.param .u64 .ptr .align 1 _Z8kernel12PjS_mS_i_param_0,
	.param .u64 .ptr .align 1 _Z8kernel12PjS_mS_i_param_1,
	.param .u64 _Z8kernel12PjS_mS_i_param_2,
	.param .u64 .ptr .align 1 _Z8kernel12PjS_mS_i_param_3,
	.param .u32 _Z8kernel12PjS_mS_i_param_4
)
{
	.reg .pred 	%p<16>;
	.reg .b32 	%r<133>;
	.reg .b64 	%rd<34>;
	// demoted variable
	.shared .align 4 .b8 _ZZ8kernel12PjS_mS_iE6s_tile[4096];
	// demoted variable
	.shared .align 4 .b8 _ZZ8kernel12PjS_mS_iE13s_tile_sorted[4096];
	// demoted variable
	.shared .align 4 .b8 _ZZ8kernel12PjS_mS_iE11s_histogram[64];
	ld.param.u64 	%rd9, [_Z8kernel12PjS_mS_i_param_0];
	ld.param.u64 	%rd10, [_Z8kernel12PjS_mS_i_param_1];
	ld.param.u64 	%rd7, [_Z8kernel12PjS_mS_i_param_2];
	ld.param.u64 	%rd8, [_Z8kernel12PjS_mS_i_param_3];
	ld.param.u32 	%r7, [_Z8kernel12PjS_mS_i_param_4];
	cvta.to.global.u64 	%rd1, %rd10;
	cvta.to.global.u64 	%rd2, %rd9;
	mov.u32 	%r1, %tid.x;
	setp.gt.u32 	%p1, %r1, 15;
	shl.b32 	%r8, %r1, 2;
	mov.u32 	%r9, _ZZ8kernel12PjS_mS_iE11s_histogram;
	add.s32 	%r2, %r9, %r8;
	@%p1 bra 	$L__BB0_2;
	mov.b32 	%r10, 0;
	st.shared.u32 	[%r2], %r10;
$L__BB0_2:
	bar.sync 	0;
	mov.u32 	%r3, %ctaid.x;
	mov.u32 	%r11, %ntid.x;
	mul.lo.s32 	%r12, %r11, %r3;
	shl.b32 	%r13, %r12, 2;
	shl.b32 	%r4, %r7, 2;
	add.s32 	%r14, %r1, %r13;
	cvt.u64.u32 	%rd3, %r14;
	setp.le.u64 	%p2, %rd7, %rd3;
	mov.u32 	%r16, _ZZ8kernel12PjS_mS_iE6s_tile;
	add.s32 	%r5, %r16, %r8;
	@%p2 bra 	$L__BB0_4;
	shl.b64 	%rd11, %rd3, 2;
	add.s64 	%rd12, %rd1, %rd11;
	ld.global.u32 	%r17, [%rd12];
	shr.u32 	%r18, %r17, %r4;
	shl.b32 	%r19, %r18, 2;
	and.b32  	%r20, %r19, 60;
	add.s32 	%r22, %r9, %r20;
	atom.shared.add.u32 	%r23, [%r22], 1;
	st.shared.u32 	[%r5], %r17;
$L__BB0_4:
	cvt.u32.u64 	%r24, %rd3;
	add.s32 	%r25, %r24, 256;
	cvt.u64.u32 	%rd4, %r25;
	setp.le.u64 	%p3, %rd7, %rd4;
	@%p3 bra 	$L__BB0_6;
	shl.b64 	%rd13, %rd4, 2;
	add.s64 	%rd14, %rd1, %rd13;
	ld.global.u32 	%r26, [%rd14];
	shr.u32 	%r27, %r26, %r4;
	shl.b32 	%r28, %r27, 2;
	and.b32  	%r29, %r28, 60;
	add.s32 	%r31, %r9, %r29;
	atom.shared.add.u32 	%r32, [%r31], 1;
	st.shared.u32 	[%r5+1024], %r26;
$L__BB0_6:
	add.s32 	%r34, %r24, 512;
	cvt.u64.u32 	%rd5, %r34;
	setp.le.u64 	%p4, %rd7, %rd5;
	@%p4 bra 	$L__BB0_8;
	shl.b64 	%rd15, %rd5, 2;
	add.s64 	%rd16, %rd1, %rd15;
	ld.global.u32 	%r35, [%rd16];
	shr.u32 	%r36, %r35, %r4;
	shl.b32 	%r37, %r36, 2;
	and.b32  	%r38, %r37, 60;
	add.s32 	%r40, %r9, %r38;
	atom.shared.add.u32 	%r41, [%r40], 1;
	st.shared.u32 	[%r5+2048], %r35;
$L__BB0_8:
	add.s32 	%r43, %r24, 768;
	cvt.u64.u32 	%rd6, %r43;
	setp.le.u64 	%p5, %rd7, %rd6;
	@%p5 bra 	$L__BB0_10;
	shl.b64 	%rd17, %rd6, 2;
	add.s64 	%rd18, %rd1, %rd17;
	ld.global.u32 	%r44, [%rd18];
	shr.u32 	%r45, %r44, %r4;
	shl.b32 	%r46, %r45, 2;
	and.b32  	%r47, %r46, 60;
	add.s32 	%r49, %r9, %r47;
	atom.shared.add.u32 	%r50, [%r49], 1;
	st.shared.u32 	[%r5+3072], %r44;
$L__BB0_10:
	setp.gt.u32 	%p6, %r1, 15;
	bar.sync 	0;
	@%p6 bra 	$L__BB0_12;
	ld.shared.u32 	%r51, [%r2];
	mov.u32 	%r52, %nctaid.x;
	mad.lo.s32 	%r53, %r52, %r1, %r3;
	cvta.to.global.u64 	%rd19, %rd8;
	mul.wide.u32 	%rd20, %r53, 4;
	add.s64 	%rd21, %rd19, %rd20;
	st.global.u32 	[%rd21], %r51;
$L__BB0_12:
	bar.sync 	0;
	setp.ne.s32 	%p7, %r1, 0;
	@%p7 bra 	$L__BB0_14;
	ld.shared.u32 	%r54, [_ZZ8kernel12PjS_mS_iE11s_histogram+56];
	ld.shared.u32 	%r55, [_ZZ8kernel12PjS_mS_iE11s_histogram+52];
	ld.shared.u32 	%r56, [_ZZ8kernel12PjS_mS_iE11s_histogram+48];
	ld.shared.u32 	%r57, [_ZZ8kernel12PjS_mS_iE11s_histogram+44];
	ld.shared.u32 	%r58, [_ZZ8kernel12PjS_mS_iE11s_histogram+40];
	ld.shared.u32 	%r59, [_ZZ8kernel12PjS_mS_iE11s_histogram+36];
	ld.shared.u32 	%r60, [_ZZ8kernel12PjS_mS_iE11s_histogram+32];
	ld.shared.u32 	%r61, [_ZZ8kernel12PjS_mS_iE11s_histogram+28];
	ld.shared.u32 	%r62, [_ZZ8kernel12PjS_mS_iE11s_histogram+24];
	ld.shared.u32 	%r63, [_ZZ8kernel12PjS_mS_iE11s_histogram+20];
	ld.shared.u32 	%r64, [_ZZ8kernel12PjS_mS_iE11s_histogram+16];
	ld.shared.u32 	%r65, [_ZZ8kernel12PjS_mS_iE11s_histogram+12];
	ld.shared.u32 	%r66, [_ZZ8kernel12PjS_mS_iE11s_histogram+8];
	ld.shared.u32 	%r67, [_ZZ8kernel12PjS_mS_iE11s_histogram+4];
	ld.shared.u32 	%r68, [_ZZ8kernel12PjS_mS_iE11s_histogram];
	mov.b32 	%r69, 0;
	st.shared.u32 	[_ZZ8kernel12PjS_mS_iE11s_histogram], %r69;
	st.shared.u32 	[_ZZ8kernel12PjS_mS_iE11s_histogram+4], %r68;
	add.s32 	%r70, %r67, %r68;
	st.shared.u32 	[_ZZ8kernel12PjS_mS_iE11s_histogram+8], %r70;
	add.s32 	%r71, %r66, %r70;
	st.shared.u32 	[_ZZ8kernel12PjS_mS_iE11s_histogram+12], %r71;
	add.s32 	%r72, %r65, %r71;
	st.shared.u32 	[_ZZ8kernel12PjS_mS_iE11s_histogram+16], %r72;
	add.s32 	%r73, %r64, %r72;
	st.shared.u32 	[_ZZ8kernel12PjS_mS_iE11s_histogram+20], %r73;
	add.s32 	%r74, %r63, %r73;
	st.shared.u32 	[_ZZ8kernel12PjS_mS_iE11s_histogram+24], %r74;
	add.s32 	%r75, %r62, %r74;
	st.shared.u32 	[_ZZ8kernel12PjS_mS_iE11s_histogram+28], %r75;
	add.s32 	%r76, %r61, %r75;
	st.shared.u32 	[_ZZ8kernel12PjS_mS_iE11s_histogram+32], %r76;
	add.s32 	%r77, %r60, %r76;
	st.shared.u32 	[_ZZ8kernel12PjS_mS_iE11s_histogram+36], %r77;
	add.s32 	%r78, %r59, %r77;
	st.shared.u32 	[_ZZ8kernel12PjS_mS_iE11s_histogram+40], %r78;
	add.s32 	%r79, %r58, %r78;
	st.shared.u32 	[_ZZ8kernel12PjS_mS_iE11s_histogram+44], %r79;
	add.s32 	%r80, %r57, %r79;
	st.shared.u32 	[_ZZ8kernel12PjS_mS_iE11s_histogram+48], %r80;
	add.s32 	%r81, %r56, %r80;
	st.shared.u32 	[_ZZ8kernel12PjS_mS_iE11s_histogram+52], %r81;
	add.s32 	%r82, %r55, %r81;
	st.shared.u32 	[_ZZ8kernel12PjS_mS_iE11s_histogram+56], %r82;
	add.s32 	%r83, %r54, %r82;
	st.shared.u32 	[_ZZ8kernel12PjS_mS_iE11s_histogram+60], %r83;
$L__BB0_14:
	bar.sync 	0;
	cvt.u64.u32 	%rd22, %r1;
	setp.le.u64 	%p8, %rd7, %rd22;
	@%p8 bra 	$L__BB0_16;
	ld.shared.u32 	%r84, [%r5];
	shr.u32 	%r85, %r84, %r4;
	shl.b32 	%r86, %r85, 2;
	and.b32  	%r87, %r86, 60;
	mov.u32 	%r88, _ZZ8kernel12PjS_mS_iE11s_histogram;
	add.s32 	%r89, %r88, %r87;
	atom.shared.add.u32 	%r90, [%r89], 1;
	shl.b32 	%r91, %r90, 2;
	mov.u32 	%r92, _ZZ8kernel12PjS_mS_iE13s_tile_sorted;
	add.s32 	%r93, %r92, %r91;
	st.shared.u32 	[%r93], %r84;
$L__BB0_16:
	add.s32 	%r94, %r1, 256;
	cvt.u64.u32 	%rd23, %r94;
	setp.le.u64 	%p9, %rd7, %rd23;
	@%p9 bra 	$L__BB0_18;
	ld.shared.u32 	%r95, [%r5+1024];
	shr.u32 	%r96, %r95, %r4;
	shl.b32 	%r97, %r96, 2;
	and.b32  	%r98, %r97, 60;
	mov.u32 	%r99, _ZZ8kernel12PjS_mS_iE11s_histogram;
	add.s32 	%r100, %r99, %r98;
	atom.shared.add.u32 	%r101, [%r100], 1;
	shl.b32 	%r102, %r101, 2;
	mov.u32 	%r103, _ZZ8kernel12PjS_mS_iE13s_tile_sorted;
	add.s32 	%r104, %r103, %r102;
	st.shared.u32 	[%r104], %r95;
$L__BB0_18:
	add.s32 	%r105, %r1, 512;
	cvt.u64.u32 	%rd24, %r105;
	setp.le.u64 	%p10, %rd7, %rd24;
	@%p10 bra 	$L__BB0_20;
	ld.shared.u32 	%r106, [%r5+2048];
	shr.u32 	%r107, %r106, %r4;
	shl.b32 	%r108, %r107, 2;
	and.b32  	%r109, %r108, 60;
	mov.u32 	%r110, _ZZ8kernel12PjS_mS_iE11s_histogram;
	add.s32 	%r111, %r110, %r109;
	atom.shared.add.u32 	%r112, [%r111], 1;
	shl.b32 	%r113, %r112, 2;
	mov.u32 	%r114, _ZZ8kernel12PjS_mS_iE13s_tile_sorted;
	add.s32 	%r115, %r114, %r113;
	st.shared.u32 	[%r115], %r106;
$L__BB0_20:
	add.s32 	%r116, %r1, 768;
	cvt.u64.u32 	%rd25, %r116;
	setp.le.u64 	%p11, %rd7, %rd25;
	@%p11 bra 	$L__BB0_22;
	ld.shared.u32 	%r117, [%r5+3072];
	shr.u32 	%r118, %r117, %r4;
	shl.b32 	%r119, %r118, 2;
	and.b32  	%r120, %r119, 60;
	mov.u32 	%r121, _ZZ8kernel12PjS_mS_iE11s_histogram;
	add.s32 	%r122, %r121, %r120;
	atom.shared.add.u32 	%r123, [%r122], 1;
	shl.b32 	%r124, %r123, 2;
	mov.u32 	%r125, _ZZ8kernel12PjS_mS_iE13s_tile_sorted;
	add.s32 	%r126, %r125, %r124;
	st.shared.u32 	[%r126], %r117;
$L__BB0_22:
	setp.le.u64 	%p12, %rd7, %rd3;
	bar.sync 	0;
	mov.u32 	%r128, _ZZ8kernel12PjS_mS_iE13s_tile_sorted;
	add.s32 	%r6, %r128, %r8;
	@%p12 bra 	$L__BB0_24;
	ld.shared.u32 	%r129, [%r6];
	shl.b64 	%rd26, %rd3, 2;
	add.s64 	%rd27, %rd2, %rd26;
	st.global.u32 	[%rd27], %r129;
$L__BB0_24:
	setp.le.u64 	%p13, %rd7, %rd4;
	@%p13 bra 	$L__BB0_26;
	ld.shared.u32 	%r130, [%r6+1024];
	shl.b64 	%rd28, %rd4, 2;
	add.s64 	%rd29, %rd2, %rd28;
	st.global.u32 	[%rd29], %r130;
$L__BB0_26:
	setp.le.u64 	%p14, %rd7, %rd5;
	@%p14 bra 	$L__BB0_28;
	ld.shared.u32 	%r131, [%r6+2048];
	shl.b64 	%rd30, %rd5, 2;
	add.s64 	%rd31, %rd2, %rd30;
	st.global.u32 	[%rd31], %r131;
$L__BB0_28:
	setp.le.u64 	%p15, %rd7, %rd6;
	@%p15 bra 	$L__BB0_30;
	ld.shared.u32 	%r132, [%r6+3072];
	shl.b64 	%rd32, %rd6, 2;
	add.s64 	%rd33, %rd2, %rd32;
	st.global.u32 	[%rd33], %r132;
$L__BB0_30:
	bar.sync 	0;
	ret;

}
	// .globl	_Z7kernel4PjS_S_
.visible .entry _Z7kernel4PjS_S_(
	.param .u64 .ptr .align 1 _Z7kernel4PjS_S__param_0,
	.param .u64 .ptr .align 1 _Z7kernel4PjS_S__param_1,
	.param .u64 .ptr .align 1 _Z7kernel4PjS_S__param_2
)
{


	ret;

}
	// .globl	_ZN3cub18CUB_300001_SM_10006detail11EmptyKernelIvEEvv
.visible .entry _ZN3cub18CUB_300001_SM_10006detail11EmptyKernelIvEEvv()
{


	ret;

}


// ===== COMPILED SASS (sm_100) =====

	.target	sm_100

	.elftype	@"ET_EXEC"


//--------------------- .note.nv.tkinfo           --------------------------
	.section	.note.nv.tkinfo,"",@"SHT_NOTE"
	.sectionflags	@"SHF_NOTE_NV_TKINFO"
	.tkinfo
        /*0018*/ 	.word	0x00000002
        /*0030*/ 	.string	""
        /*0030*/ 	.string	"ptxas"
        /*0030*/ 	.string	"Cuda compilation tools, release 13.0, V13.0.88"
        /*0030*/ 	.string	"Build cuda_13.0.r13.0/compiler.36424714_0"
        /*0030*/ 	.string	"-arch sm_100 -m 64 "



//--------------------- .note.nv.cuinfo           --------------------------
	.section	.note.nv.cuinfo,"",@"SHT_NOTE"
	.sectionflags	@"SHF_NOTE_NV_CUINFO"
        /*0018*/ 	.short	0x0002
        /*001a*/ 	.short	0x0064
        /*001c*/ 	.short	0x0082
	.zero		2


//--------------------- .nv.info                  --------------------------
	.section	.nv.info,"",@"SHT_CUDA_INFO"
	.align	4


	//----- nvinfo : EIATTR_REGCOUNT
	.align		4
        /*0000*/ 	.byte	0x04, 0x2f
        /*0002*/ 	.short	(.L_30 - .L_29)
	.align		4
.L_29:
        /*0004*/ 	.word	index@(_Z8kernel12PjS_mS_i)
        /*0008*/ 	.word	0x00000020


	//----- nvinfo : EIATTR_FRAME_SIZE
	.align		4
.L_30:
        /*000c*/ 	.byte	0x04, 0x11
        /*000e*/ 	.short	(.L_32 - .L_31)
	.align		4
.L_31:
        /*0010*/ 	.word	index@(_Z8kernel12PjS_mS_i)
        /*0014*/ 	.word	0x00000000


	//----- nvinfo : EIATTR_REGCOUNT
	.align		4
.L_32:
        /*0018*/ 	.byte	0x04, 0x2f
        /*001a*/ 	.short	(.L_34 - .L_33)
	.align		4
.L_33:
        /*001c*/ 	.word	index@(_Z7kernel4PjS_S_)
        /*0020*/ 	.word	0x00000004


	//----- nvinfo : EIATTR_FRAME_SIZE
	.align		4
.L_34:
        /*0024*/ 	.byte	0x04, 0x11
        /*0026*/ 	.short	(.L_36 - .L_35)
	.align		4
.L_35:
        /*0028*/ 	.word	index@(_Z7kernel4PjS_S_)
        /*002c*/ 	.word	0x00000000


	//----- nvinfo : EIATTR_REGCOUNT
	.align		4
.L_36:
        /*0030*/ 	.byte	0x04, 0x2f
        /*0032*/ 	.short	(.L_38 - .L_37)
	.align		4
.L_37:
        /*0034*/ 	.word	index@(_ZN3cub18CUB_300001_SM_10006detail11EmptyKernelIvEEvv)
        /*0038*/ 	.word	0x00000004


	//----- nvinfo : EIATTR_FRAME_SIZE
	.align		4
.L_38:
        /*003c*/ 	.byte	0x04, 0x11
        /*003e*/ 	.short	(.L_40 - .L_39)
	.align		4
.L_39:
        /*0040*/ 	.word	index@(_ZN3cub18CUB_300001_SM_10006detail11EmptyKernelIvEEvv)
        /*0044*/ 	.word	0x00000000


	//----- nvinfo : EIATTR_MIN_STACK_SIZE
	.align		4
.L_40:
        /*0048*/ 	.byte	0x04, 0x12
        /*004a*/ 	.short	(.L_42 - .L_41)
	.align		4
.L_41:
        /*004c*/ 	.word	index@(_ZN3cub18CUB_300001_SM_10006detail11EmptyKernelIvEEvv)
        /*0050*/ 	.word	0x00000000


	//----- nvinfo : EIATTR_MIN_STACK_SIZE
	.align		4
.L_42:
        /*0054*/ 	.byte	0x04, 0x12
        /*0056*/ 	.short	(.L_44 - .L_43)
	.align		4
.L_43:
        /*0058*/ 	.word	index@(_Z7kernel4PjS_S_)
        /*005c*/ 	.word	0x00000000


	//----- nvinfo : EIATTR_MIN_STACK_SIZE
	.align		4
.L_44:
        /*0060*/ 	.byte	0x04, 0x12
        /*0062*/ 	.short	(.L_46 - .L_45)
	.align		4
.L_45:
        /*0064*/ 	.word	index@(_Z8kernel12PjS_mS_i)
        /*0068*/ 	.word	0x00000000
.L_46:


//--------------------- .nv.compat                --------------------------
	.section	.nv.compat,"",@"SHT_CUDA_COMPAT_INFO"
	.align	4
        /*0000*/ 	.byte	0x02, 0x09, 0x00, 0x00, 0x02, 0x02, 0x01, 0x00, 0x02, 0x05, 0x05, 0x00, 0x03, 0x07, 0x01, 0x01
        /*0010*/ 	.byte	0x02, 0x03, 0x00, 0x00, 0x02, 0x06, 0x01, 0x00, 0x04, 0x0b, 0x08, 0x00, 0x09, 0x00, 0x00, 0x00
        /*0020*/ 	.byte	0x00, 0x00, 0x00, 0x00


//--------------------- .nv.info._ZN3cub18CUB_300001_SM_10006detail11EmptyKernelIvEEvv --------------------------
	.section	.nv.info._ZN3cub18CUB_300001_SM_10006detail11EmptyKernelIvEEvv,"",@"SHT_CUDA_INFO"
	.sectionflags	@""
	.align	4


	//----- nvinfo : EIATTR_CUDA_API_VERSION
	.align		4
        /*0000*/ 	.byte	0x04, 0x37
        /*0002*/ 	.short	(.L_48 - .L_47)
.L_47:
        /*0004*/ 	.word	0x00000082


	//----- nvinfo : EIATTR_SPARSE_MMA_MASK
	.align		4
.L_48:
        /*0008*/ 	.byte	0x03, 0x50
        /*000a*/ 	.short	0x0000


	//----- nvinfo : EIATTR_MAXREG_COUNT
	.align		4
        /*000c*/ 	.byte	0x03, 0x1b
        /*000e*/ 	.short	0x00ff


	//----- nvinfo : EIATTR_MERCURY_ISA_VERSION
	.align		4
        /*0010*/ 	.byte	0x03, 0x5f
        /*0012*/ 	.short	0x0101


	//----- nvinfo : EIATTR_VRC_CTA_INIT_COUNT
	.align		4
        /*0014*/ 	.byte	0x02, 0x4a
	.zero		1
	.zero		1


	//----- nvinfo : EIATTR_EXIT_INSTR_OFFSETS
	.align		4
        /*0018*/ 	.byte	0x04, 0x1c
        /*001a*/ 	.short	(.L_50 - .L_49)


	//   ....[0]....
.L_49:
        /*001c*/ 	.word	0x00000010


	//----- nvinfo : EIATTR_SW_WAR
	.align		4
.L_50:
        /*0020*/ 	.byte	0x04, 0x36
        /*0022*/ 	.short	(.L_52 - .L_51)
.L_51:
        /*0024*/ 	.word	0x00000008
.L_52:


//--------------------- .nv.info._Z7kernel4PjS_S_ --------------------------
	.section	.nv.info._Z7kernel4PjS_S_,"",@"SHT_CUDA_INFO"
	.sectionflags	@""
	.align	4


	//----- nvinfo : EIATTR_CUDA_API_VERSION
	.align		4
        /*0000*/ 	.byte	0x04, 0x37
        /*0002*/ 	.short	(.L_54 - .L_53)
.L_53:
        /*0004*/ 	.word	0x00000082


	//----- nvinfo : EIATTR_KPARAM_INFO
	.align		4
.L_54:
        /*0008*/ 	.byte	0x04, 0x17
        /*000a*/ 	.short	(.L_56 - .L_55)
.L_55:
        /*000c*/ 	.word	0x00000000
        /*0010*/ 	.short	0x0002
        /*0012*/ 	.short	0x0010
        /*0014*/ 	.byte	0x00, 0xf5, 0x21, 0x00


	//----- nvinfo : EIATTR_KPARAM_INFO
	.align		4
.L_56:
        /*0018*/ 	.byte	0x04, 0x17
        /*001a*/ 	.short	(.L_58 - .L_57)
.L_57:
        /*001c*/ 	.word	0x00000000
        /*0020*/ 	.short	0x0001
        /*0022*/ 	.short	0x0008
        /*0024*/ 	.byte	0x00, 0xf5, 0x21, 0x00


	//----- nvinfo : EIATTR_KPARAM_INFO
	.align		4
.L_58:
        /*0028*/ 	.byte	0x04, 0x17
        /*002a*/ 	.short	(.L_60 - .L_59)
.L_59:
        /*002c*/ 	.word	0x00000000
        /*0030*/ 	.short	0x0000
        /*0032*/ 	.short	0x0000
        /*0034*/ 	.byte	0x00, 0xf5, 0x21, 0x00


	//----- nvinfo : EIATTR_SPARSE_MMA_MASK
	.align		4
.L_60:
        /*0038*/ 	.byte	0x03, 0x50
        /*003a*/ 	.short	0x0000


	//----- nvinfo : EIATTR_MAXREG_COUNT
	.align		4
        /*003c*/ 	.byte	0x03, 0x1b
        /*003e*/ 	.short	0x00ff


	//----- nvinfo : EIATTR_MERCURY_ISA_VERSION
	.align		4
        /*0040*/ 	.byte	0x03, 0x5f
        /*0042*/ 	.short	0x0101


	//----- nvinfo : EIATTR_VRC_CTA_INIT_COUNT
	.align		4
        /*0044*/ 	.byte	0x02, 0x4a
	.zero		1
	.zero		1


	//----- nvinfo : EIATTR_EXIT_INSTR_OFFSETS
	.align		4
        /*0048*/ 	.byte	0x04, 0x1c
        /*004a*/ 	.short	(.L_62 - .L_61)


	//   ....[0]....
.L_61:
        /*004c*/ 	.word	0x00000010


	//----- nvinfo : EIATTR_CBANK_PARAM_SIZE
	.align		4
.L_62:
        /*0050*/ 	.byte	0x03, 0x19
        /*0052*/ 	.short	0x0018


	//----- nvinfo : EIATTR_PARAM_CBANK
	.align		4
        /*0054*/ 	.byte	0x04, 0x0a
        /*0056*/ 	.short	(.L_64 - .L_63)
	.align		4
.L_63:
        /*0058*/ 	.word	index@(.nv.constant0._Z7kernel4PjS_S_)
        /*005c*/ 	.short	0x0380
        /*005e*/ 	.short	0x0018


	//----- nvinfo : EIATTR_SW_WAR
	.align		4
.L_64:
        /*0060*/ 	.byte	0x04, 0x36
        /*0062*/ 	.short	(.L_66 - .L_65)
.L_65:
        /*0064*/ 	.word	0x00000008
.L_66:


//--------------------- .nv.info._Z8kernel12PjS_mS_i --------------------------
	.section	.nv.info._Z8kernel12PjS_mS_i,"",@"SHT_CUDA_INFO"
	.sectionflags	@""
	.align	4


	//----- nvinfo : EIATTR_CUDA_API_VERSION
	.align		4
        /*0000*/ 	.byte	0x04, 0x37
        /*0002*/ 	.short	(.L_68 - .L_67)
.L_67:
        /*0004*/ 	.word	0x00000082


	//----- nvinfo : EIATTR_KPARAM_INFO
	.align		4
.L_68:
        /*0008*/ 	.byte	0x04, 0x17
        /*000a*/ 	.short	(.L_70 - .L_69)
.L_69:
        /*000c*/ 	.word	0x00000000
        /*0010*/ 	.short	0x0004
        /*0012*/ 	.short	0x0020
        /*0014*/ 	.byte	0x00, 0xf0, 0x11, 0x00


	//----- nvinfo : EIATTR_KPARAM_INFO
	.align		4
.L_70:
        /*0018*/ 	.byte	0x04, 0x17
        /*001a*/ 	.short	(.L_72 - .L_71)
.L_71:
        /*001c*/ 	.word	0x00000000
        /*0020*/ 	.short	0x0003
        /*0022*/ 	.short	0x0018
        /*0024*/ 	.byte	0x00, 0xf5, 0x21, 0x00


	//----- nvinfo : EIATTR_KPARAM_INFO
	.align		4
.L_72:
        /*0028*/ 	.byte	0x04, 0x17
        /*002a*/ 	.short	(.L_74 - .L_73)
.L_73:
        /*002c*/ 	.word	0x00000000
        /*0030*/ 	.short	0x0002
        /*0032*/ 	.short	0x0010
        /*0034*/ 	.byte	0x00, 0xf0, 0x21, 0x00


	//----- nvinfo : EIATTR_KPARAM_INFO
	.align		4
.L_74:
        /*0038*/ 	.byte	0x04, 0x17
        /*003a*/ 	.short	(.L_76 - .L_75)
.L_75:
        /*003c*/ 	.word	0x00000000
        /*0040*/ 	.short	0x0001
        /*0042*/ 	.short	0x0008
        /*0044*/ 	.byte	0x00, 0xf5, 0x21, 0x00


	//----- nvinfo : EIATTR_KPARAM_INFO
	.align		4
.L_76:
        /*0048*/ 	.byte	0x04, 0x17
        /*004a*/ 	.short	(.L_78 - .L_77)
.L_77:
        /*004c*/ 	.word	0x00000000
        /*0050*/ 	.short	0x0000
        /*0052*/ 	.short	0x0000
        /*0054*/ 	.byte	0x00, 0xf5, 0x21, 0x00


	//----- nvinfo : EIATTR_SPARSE_MMA_MASK
	.align		4
.L_78:
        /*0058*/ 	.byte	0x03, 0x50
        /*005a*/ 	.short	0x0000


	//----- nvinfo : EIATTR_MAXREG_COUNT
	.align		4
        /*005c*/ 	.byte	0x03, 0x1b
        /*005e*/ 	.short	0x00ff


	//----- nvinfo : EIATTR_NUM_BARRIERS
	.align		4
        /*0060*/ 	.byte	0x02, 0x4c
        /*0062*/ 	.byte	0x01
	.zero		1


	//----- nvinfo : EIATTR_MERCURY_ISA_VERSION
	.align		4
        /*0064*/ 	.byte	0x03, 0x5f
        /*0066*/ 	.short	0x0101


	//----- nvinfo : EIATTR_UNUSED_LOAD_BYTE_OFFSET
	.align		4
        /*0068*/ 	.byte	0x04, 0x44
        /*006a*/ 	.short	(.L_80 - .L_79)


	//   ....[0]....
.L_79:
        /*006c*/ 	.word	0x00000670
        /*0070*/ 	.word	0x00000fff


	//----- nvinfo : EIATTR_VRC_CTA_INIT_COUNT
	.align		4
.L_80:
        /*0074*/ 	.byte	0x02, 0x4a
	.zero		1
	.zero		1


	//----- nvinfo : EIATTR_EXIT_INSTR_OFFSETS
	.align		4
        /*0078*/ 	.byte	0x04, 0x1c
        /*007a*/ 	.short	(.L_82 - .L_81)


	//   ....[0]....
.L_81:
        /*007c*/ 	.word	0x00000d70


	//----- nvinfo : EIATTR_CRS_STACK_SIZE
	.align		4
.L_82:
        /*0080*/ 	.byte	0x04, 0x1e
        /*0082*/ 	.short	(.L_84 - .L_83)
.L_83:
        /*0084*/ 	.word	0x00000000


	//----- nvinfo : EIATTR_CBANK_PARAM_SIZE
	.align		4
.L_84:
        /*0088*/ 	.byte	0x03, 0x19
        /*008a*/ 	.short	0x0024


	//----- nvinfo : EIATTR_PARAM_CBANK
	.align		4
        /*008c*/ 	.byte	0x04, 0x0a
        /*008e*/ 	.short	(.L_86 - .L_85)
	.align		4
.L_85:
        /*0090*/ 	.word	index@(.nv.constant0._Z8kernel12PjS_mS_i)
        /*0094*/ 	.short	0x0380
        /*0096*/ 	.short	0x0024


	//----- nvinfo : EIATTR_SW_WAR
	.align		4
.L_86:
        /*0098*/ 	.byte	0x04, 0x36
        /*009a*/ 	.short	(.L_88 - .L_87)
.L_87:
        /*009c*/ 	.word	0x00000008
.L_88:


//--------------------- .nv.callgraph             --------------------------
	.section	.nv.callgraph,"",@"SHT_CUDA_CALLGRAPH"
	.align	4
	.sectionentsize	8
	.align		4
        /*0000*/ 	.word	0x00000000
	.align		4
        /*0004*/ 	.word	0xffffffff
	.align		4
        /*0008*/ 	.word	0x00000000
	.align		4
        /*000c*/ 	.word	0xfffffffe
	.align		4
        /*0010*/ 	.word	0x00000000
	.align		4
        /*0014*/ 	.word	0xfffffffd
	.align		4
        /*0018*/ 	.word	0x00000000
	.align		4
        /*001c*/ 	.word	0xfffffffc


//--------------------- .nv.constant4             --------------------------
	.section	.nv.constant4,"a",@progbits
	.align	8
	.align		8
.nv.constant4:
        /*0000*/ 	.dword	_ZN34_INTERNAL_5761b938_4_k_cu_fa2882f24cuda3std3__45__cpo5beginE
	.align		8
        /*0008*/ 	.dword	_ZN34_INTERNAL_5761b938_4_k_cu_fa2882f24cuda3std3__45__cpo3endE
	.align		8
        /*0010*/ 	.dword	_ZN34_INTERNAL_5761b938_4_k_cu_fa2882f24cuda3std3__45__cpo6cbeginE
	.align		8
        /*0018*/ 	.dword	_ZN34_INTERNAL_5761b938_4_k_cu_fa2882f24cuda3std3__45__cpo4cendE
	.align		8
        /*0020*/ 	.dword	_ZN34_INTERNAL_5761b938_4_k_cu_fa2882f24cuda3std3__45__cpo6rbeginE
	.align		8
        /*0028*/ 	.dword	_ZN34_INTERNAL_5761b938_4_k_cu_fa2882f24cuda3std3__45__cpo4rendE
	.align		8
        /*0030*/ 	.dword	_ZN34_INTERNAL_5761b938_4_k_cu_fa2882f24cuda3std3__45__cpo7crbeginE
	.align		8
        /*0038*/ 	.dword	_ZN34_INTERNAL_5761b938_4_k_cu_fa2882f24cuda3std3__45__cpo5crendE
	.align		8
        /*0040*/ 	.dword	_ZN34_INTERNAL_5761b938_4_k_cu_fa2882f24cuda3std3__436_GLOBAL__N__5761b938_4_k_cu_fa2882f26ignoreE
	.align		8
        /*0048*/ 	.dword	_ZN34_INTERNAL_5761b938_4_k_cu_fa2882f24cuda3std3__419piecewise_constructE
	.align		8
        /*0050*/ 	.dword	_ZN34_INTERNAL_5761b938_4_k_cu_fa2882f24cuda3std3__48in_placeE
	.align		8
        /*0058*/ 	.dword	_ZN34_INTERNAL_5761b938_4_k_cu_fa2882f24cuda3std3__420unreachable_sentinelE
	.align		8
        /*0060*/ 	.dword	_ZN34_INTERNAL_5761b938_4_k_cu_fa2882f24cuda3std3__47nulloptE
	.align		8
        /*0068*/ 	.dword	_ZN34_INTERNAL_5761b938_4_k_cu_fa2882f24cuda3std6ranges3__45__cpo4swapE
	.align		8
        /*0070*/ 	.dword	_ZN34_INTERNAL_5761b938_4_k_cu_fa2882f24cuda3std6ranges3__45__cpo9iter_moveE
	.align		8
        /*0078*/ 	.dword	_ZN34_INTERNAL_5761b938_4_k_cu_fa2882f24cuda3std6ranges3__45__cpo5beginE
	.align		8
        /*0080*/ 	.dword	_ZN34_INTERNAL_5761b938_4_k_cu_fa2882f24cuda3std6ranges3__45__cpo3endE
	.align		8
        /*0088*/ 	.dword	_ZN34_INTERNAL_5761b938_4_k_cu_fa2882f24cuda3std6ranges3__45__cpo6cbeginE
	.align		8
        /*0090*/ 	.dword	_ZN34_INTERNAL_5761b938_4_k_cu_fa2882f24cuda3std6ranges3__45__cpo4cendE
	.align		8
        /*0098*/ 	.dword	_ZN34_INTERNAL_5761b938_4_k_cu_fa2882f24cuda3std6ranges3__45__cpo7advanceE
	.align		8
        /*00a0*/ 	.dword	_ZN34_INTERNAL_5761b938_4_k_cu_fa2882f24cuda3std6ranges3__45__cpo9iter_swapE
	.align		8
        /*00a8*/ 	.dword	_ZN34_INTERNAL_5761b938_4_k_cu_fa2882f24cuda3std6ranges3__45__cpo4nextE
	.align		8
        /*00b0*/ 	.dword	_ZN34_INTERNAL_5761b938_4_k_cu_fa2882f24cuda3std6ranges3__45__cpo4prevE
	.align		8
        /*00b8*/ 	.dword	_ZN34_INTERNAL_5761b938_4_k_cu_fa2882f24cuda3std6ranges3__45__cpo4dataE
	.align		8
        /*00c0*/ 	.dword	_ZN34_INTERNAL_5761b938_4_k_cu_fa2882f24cuda3std6ranges3__45__cpo5cdataE
	.align		8
        /*00c8*/ 	.dword	_ZN34_INTERNAL_5761b938_4_k_cu_fa2882f24cuda3std6ranges3__45__cpo4sizeE
	.align		8
        /*00d0*/ 	.dword	_ZN34_INTERNAL_5761b938_4_k_cu_fa2882f24cuda3std6ranges3__45__cpo5ssizeE
	.align		8
        /*00d8*/ 	.dword	_ZN34_INTERNAL_5761b938_4_k_cu_fa2882f24cuda3std6ranges3__45__cpo8distanceE
	.align		8
        /*00e0*/ 	.dword	_ZN34_INTERNAL_5761b938_4_k_cu_fa2882f26thrust24THRUST_300001_SM_1000_NS6system6detail10sequential3seqE


//--------------------- .text._ZN3cub18CUB_300001_SM_10006detail11EmptyKernelIvEEvv --------------------------
	.section	.text._ZN3cub18CUB_300001_SM_10006detail11EmptyKernelIvEEvv,"ax",@progbits
	.align	128
        .global         _ZN3cub18CUB_300001_SM_10006detail11EmptyKernelIvEEvv
        .type           _ZN3cub18CUB_300001_SM_10006detail11EmptyKernelIvEEvv,@function
        .size           _ZN3cub18CUB_300001_SM_10006detail11EmptyKernelIvEEvv,(.L_x_21 - _ZN3cub18CUB_300001_SM_10006detail11EmptyKernelIvEEvv)
        .other          _ZN3cub18CUB_300001_SM_10006detail11EmptyKernelIvEEvv,@"STO_CUDA_ENTRY STV_DEFAULT"
_ZN3cub18CUB_300001_SM_10006detail11EmptyKernelIvEEvv:
.text._ZN3cub18CUB_300001_SM_10006detail11EmptyKernelIvEEvv:
[----:B------:R-:W-:Y:S01]  /*0000*/  LDC R1, c[0x0][0x37c] ;  /* 0x0000df00ff017b82 */ /* 0x000fe20000000800 */
[----:B------:R-:W-:Y:S05]  /*0010*/  EXIT ;  /* 0x000000000000794d */ /* 0x000fea0003800000 */
.L_x_0:
[----:B------:R-:W-:-:S00]  /*0020*/  BRA `(.L_x_0) ;  /* 0xfffffffc00fc7947 */ /* 0x000fc0000383ffff */
[----:B------:R-:W-:-:S00]  /*0030*/  NOP ;  /* 0x0000000000007918 */ /* 0x000fc00000000000 */
        /* <DEDUP_REMOVED lines=12> */
.L_x_21:


//--------------------- .text._Z7kernel4PjS_S_    --------------------------
	.section	.text._Z7kernel4PjS_S_,"ax",@progbits
	.align	128
        .global         _Z7kernel4PjS_S_
        .type           _Z7kernel4PjS_S_,@function
        .size           _Z7kernel4PjS_S_,(.L_x_22 - _Z7kernel4PjS_S_)
        .other          _Z7kernel4PjS_S_,@"STO_CUDA_ENTRY STV_DEFAULT"
_Z7kernel4PjS_S_:
.text._Z7kernel4PjS_S_:
[----:B------:R-:W-:Y:S01]  /*0000*/  LDC R1, c[0x0][0x37c] ;  /* 0x0000df00ff017b82 */ /* 0x000fe20000000800 */
[----:B------:R-:W-:Y:S05]  /*0010*/  EXIT ;  /* 0x000000000000794d */ /* 0x000fea0003800000 */
.L_x_1:
        /* <DEDUP_REMOVED lines=14> */
.L_x_22:


//--------------------- .text._Z8kernel12PjS_mS_i --------------------------
	.section	.text._Z8kernel12PjS_mS_i,"ax",@progbits
	.align	128
        .global         _Z8kernel12PjS_mS_i
        .type           _Z8kernel12PjS_mS_i,@function
        .size           _Z8kernel12PjS_mS_i,(.L_x_23 - _Z8kernel12PjS_mS_i)
        .other          _Z8kernel12PjS_mS_i,@"STO_CUDA_ENTRY STV_DEFAULT"
_Z8kernel12PjS_mS_i:
.text._Z8kernel12PjS_mS_i:
[----:B------:R-:W-:Y:S01]  /*0000*/  LDC R1, c[0x0][0x37c] ;  /* 0x0000df00ff017b82 */ /* 0x000fe20000000800 */
[----:B------:R-:W0:Y:S07]  /*0010*/  S2R R0, SR_TID.X ;  /* 0x0000000000007919 */ /* 0x000e2e0000002100 */
[----:B------:R-:W1:Y:S01]  /*0020*/  S2UR UR9, SR_CTAID.X ;  /* 0x00000000000979c3 */ /* 0x000e620000002500 */
[----:B------:R-:W2:Y:S01]  /*0030*/  LDCU.64 UR12, c[0x0][0x390] ;  /* 0x00007200ff0c77ac */ /* 0x000ea20008000a00 */
[----:B------:R-:W-:Y:S01]  /*0040*/  BSSY.RECONVERGENT B0, `(.L_x_2) ;  /* 0x0000026000007945 */ /* 0x000fe20003800200 */
[----:B------:R-:W-:Y:S01]  /*0050*/  UMOV UR4, 0x400 ;  /* 0x0000040000047882 */ /* 0x000fe20000000000 */
[----:B------:R-:W3:Y:S04]  /*0060*/  LDCU UR7, c[0x0][0x3a0] ;  /* 0x00007400ff0777ac */ /* 0x000ee80008000800 */
[----:B------:R-:W1:Y:S01]  /*0070*/  LDC R29, c[0x0][0x360] ;  /* 0x0000d800ff1d7b82 */ /* 0x000e620000000800 */
[----:B------:R-:W-:Y:S01]  /*0080*/  UIADD3 UR5, UPT, UPT, UR4, 0x2000, URZ ;  /* 0x0000200004057890 */ /* 0x000fe2000fffe0ff */
[----:B------:R-:W4:Y:S06]  /*0090*/  LDCU.64 UR10, c[0x0][0x358] ;  /* 0x00006b00ff0a77ac */ /* 0x000f2c0008000a00 */
[----:B------:R-:W5:Y:S01]  /*00a0*/  S2UR UR8, SR_CgaCtaId ;  /* 0x00000000000879c3 */ /* 0x000f620000008800 */
[----:B0-----:R-:W-:Y:S01]  /*00b0*/  ISETP.GT.U32.AND P6, PT, R0, 0xf, PT ;  /* 0x0000000f0000780c */ /* 0x001fe20003fc4070 */
[----:B-1----:R-:W-:-:S04]  /*00c0*/  IMAD R29, R29, UR9, RZ ;  /* 0x000000091d1d7c24 */ /* 0x002fc8000f8e02ff */
[----:B------:R-:W-:Y:S01]  /*00d0*/  IMAD R29, R29, 0x4, R0 ;  /* 0x000000041d1d7824 */ /* 0x000fe200078e0200 */
[----:B-----5:R-:W-:-:S04]  /*00e0*/  ULEA UR5, UR8, UR5, 0x18 ;  /* 0x0000000508057291 */ /* 0x020fc8000f8ec0ff */
[C---:B--2---:R-:W-:Y:S01]  /*00f0*/  ISETP.GE.U32.AND P5, PT, R29.reuse, UR12, PT ;  /* 0x0000000c1d007c0c */ /* 0x044fe2000bfa6070 */
[C---:B------:R-:W-:Y:S01]  /*0100*/  VIADD R28, R29.reuse, 0x100 ;  /* 0x000001001d1c7836 */ /* 0x040fe20000000000 */
[----:B------:R-:W-:Y:S01]  /*0110*/  ULEA UR6, UR8, UR4, 0x18 ;  /* 0x0000000408067291 */ /* 0x000fe2000f8ec0ff */
[C---:B------:R-:W-:Y:S01]  /*0120*/  VIADD R3, R29.reuse, 0x200 ;  /* 0x000002001d037836 */ /* 0x040fe20000000000 */
[----:B------:R-:W-:Y:S01]  /*0130*/  ISETP.GE.U32.AND.EX P5, PT, RZ, UR13, PT, P5 ;  /* 0x0000000dff007c0c */ /* 0x000fe2000bfa6150 */
[----:B------:R-:W-:Y:S01]  /*0140*/  VIADD R2, R29, 0x300 ;  /* 0x000003001d027836 */ /* 0x000fe20000000000 */
[----:B------:R-:W-:Y:S01]  /*0150*/  LEA R4, R0, UR5, 0x2 ;  /* 0x0000000500047c11 */ /* 0x000fe2000f8e10ff */
[----:B---3--:R-:W-:Y:S01]  /*0160*/  USHF.L.U32 UR4, UR7, 0x2, URZ ;  /* 0x0000000207047899 */ /* 0x008fe200080006ff */
[----:B------:R-:W-:Y:S02]  /*0170*/  ISETP.GE.U32.AND P4, PT, R28, UR12, PT ;  /* 0x0000000c1c007c0c */ /* 0x000fe4000bf86070 */
[----:B------:R-:W-:Y:S01]  /*0180*/  ISETP.GE.U32.AND P3, PT, R3, UR12, PT ;  /* 0x0000000c03007c0c */ /* 0x000fe2000bf66070 */
[----:B------:R0:W-:Y:S01]  /*0190*/  @!P6 STS [R4], RZ ;  /* 0x000000ff0400e388 */ /* 0x0001e20000000800 */
[----:B------:R-:W-:Y:S01]  /*01a0*/  BAR.SYNC.DEFER_BLOCKING 0x0 ;  /* 0x0000000000007b1d */ /* 0x000fe20000010000 */
[----:B------:R-:W-:-:S02]  /*01b0*/  ISETP.GE.U32.AND P2, PT, R2, UR12, PT ;  /* 0x0000000c02007c0c */ /* 0x000fc4000bf46070 */
[----:B------:R-:W-:Y:S02]  /*01c0*/  ISETP.GE.U32.AND.EX P4, PT, RZ, UR13, PT, P4 ;  /* 0x0000000dff007c0c */ /* 0x000fe4000bf86140 */
[----:B------:R-:W-:Y:S02]  /*01d0*/  ISETP.GE.U32.AND.EX P3, PT, RZ, UR13, PT, P3 ;  /* 0x0000000dff007c0c */ /* 0x000fe4000bf66130 */
[----:B------:R-:W-:Y:S02]  /*01e0*/  ISETP.GE.U32.AND.EX P2, PT, RZ, UR13, PT, P2 ;  /* 0x0000000dff007c0c */ /* 0x000fe4000bf46120 */
[----:B------:R-:W-:Y:S01]  /*01f0*/  LEA R5, R0, UR6, 0x2 ;  /* 0x0000000600057c11 */ /* 0x000fe2000f8e10ff */
[----:B0---4-:R-:W-:Y:S10]  /*0200*/  @P5 BRA `(.L_x_3) ;  /* 0x0000000000245947 */ /* 0x011ff40003800000 */
[----:B------:R-:W0:Y:S02]  /*0210*/  LDCU.64 UR14, c[0x0][0x388] ;  /* 0x00007100ff0e77ac */ /* 0x000e240008000a00 */
[----:B0-----:R-:W-:-:S04]  /*0220*/  LEA R6, P0, R29, UR14, 0x2 ;  /* 0x0000000e1d067c11 */ /* 0x001fc8000f8010ff */
[----:B------:R-:W-:-:S05]  /*0230*/  LEA.HI.X R7, R29, UR15, RZ, 0x2, P0 ;  /* 0x0000000f1d077c11 */ /* 0x000fca00080f14ff */
[----:B------:R-:W2:Y:S02]  /*0240*/  LDG.E R6, desc[UR10][R6.64] ;  /* 0x0000000a06067981 */ /* 0x000ea4000c1e1900 */
[----:B--2---:R-:W-:-:S05]  /*0250*/  SHF.R.U32.HI R8, RZ, UR4, R6 ;  /* 0x00000004ff087c19 */ /* 0x004fca0008011606 */
[----:B------:R-:W-:-:S05]  /*0260*/  IMAD.SHL.U32 R8, R8, 0x4, RZ ;  /* 0x0000000408087824 */ /* 0x000fca00078e00ff */
[----:B------:R-:W-:-:S05]  /*0270*/  LOP3.LUT R8, R8, 0x3c, RZ, 0xc0, !PT ;  /* 0x0000003c08087812 */ /* 0x000fca00078ec0ff */
[----:B------:R0:W-:Y:S04]  /*0280*/  ATOMS.POPC.INC.32 RZ, [R8+UR5] ;  /* 0x0000000008ff7f8c */ /* 0x0001e8000d800005 */
[----:B------:R0:W-:Y:S02]  /*0290*/  STS [R5], R6 ;  /* 0x0000000605007388 */ /* 0x0001e40000000800 */
.L_x_3:
[----:B------:R-:W-:Y:S05]  /*02a0*/  BSYNC.RECONVERGENT B0 ;  /* 0x0000000000007941 */ /* 0x000fea0003800200 */
.L_x_2:
[----:B------:R-:W-:Y:S04]  /*02b0*/  BSSY.RECONVERGENT B0, `(.L_x_4) ;  /* 0x000000b000007945 */ /* 0x000fe80003800200 */
[----:B------:R-:W-:Y:S05]  /*02c0*/  @P4 BRA `(.L_x_5) ;  /* 0x0000000000244947 */ /* 0x000fea0003800000 */
        /* <DEDUP_REMOVED lines=8> */
[----:B------:R1:W-:Y:S02]  /*0350*/  STS [R5+0x400], R6 ;  /* 0x0004000605007388 */ /* 0x0003e40000000800 */
.L_x_5:
[----:B------:R-:W-:Y:S05]  /*0360*/  BSYNC.RECONVERGENT B0 ;  /* 0x0000000000007941 */ /* 0x000fea0003800200 */
.L_x_4:
[----:B------:R-:W-:Y:S04]  /*0370*/  BSSY.RECONVERGENT B0, `(.L_x_6) ;  /* 0x000000b000007945 */ /* 0x000fe80003800200 */
[----:B------:R-:W-:Y:S05]  /*0380*/  @P3 BRA `(.L_x_7) ;  /* 0x0000000000243947 */ /* 0x000fea0003800000 */
[----:B------:R-:W0:Y:S02]  /*0390*/  LDCU.64 UR14, c[0x0][0x388] ;  /* 0x00007100ff0e77ac */ /* 0x000e240008000a00 */
[----:B01----:R-:W-:-:S04]  /*03a0*/  LEA R6, P0, R3, UR14, 0x2 ;  /* 0x0000000e03067c11 */ /* 0x003fc8000f8010ff */
[----:B------:R-:W-:-:S05]  /*03b0*/  LEA.HI.X R7, R3, UR15, RZ, 0x2, P0 ;  /* 0x0000000f03077c11 */ /* 0x000fca00080f14ff */
[----:B------:R-:W2:Y:S02]  /*03c0*/  LDG.E R6, desc[UR10][R6.64] ;  /* 0x0000000a06067981 */ /* 0x000ea4000c1e1900 */
[----:B--2---:R-:W-:-:S05]  /*03d0*/  SHF.R.U32.HI R8, RZ, UR4, R6 ;  /* 0x00000004ff087c19 */ /* 0x004fca0008011606 */
[----:B------:R-:W-:-:S05]  /*03e0*/  IMAD.SHL.U32 R8, R8, 0x4, RZ ;  /* 0x0000000408087824 */ /* 0x000fca00078e00ff */
[----:B------:R-:W-:-:S05]  /*03f0*/  LOP3.LUT R8, R8, 0x3c, RZ, 0xc0, !PT ;  /* 0x0000003c08087812 */ /* 0x000fca00078ec0ff */
[----:B------:R2:W-:Y:S04]  /*0400*/  ATOMS.POPC.INC.32 RZ, [R8+UR5] ;  /* 0x0000000008ff7f8c */ /* 0x0005e8000d800005 */
[----:B------:R2:W-:Y:S02]  /*0410*/  STS [R5+0x800], R6 ;  /* 0x0008000605007388 */ /* 0x0005e40000000800 */
.L_x_7:
[----:B------:R-:W-:Y:S05]  /*0420*/  BSYNC.RECONVERGENT B0 ;  /* 0x0000000000007941 */ /* 0x000fea0003800200 */
.L_x_6:
[----:B------:R-:W-:Y:S04]  /*0430*/  BSSY.RECONVERGENT B0, `(.L_x_8) ;  /* 0x000000b000007945 */ /* 0x000fe80003800200 */
[----:B------:R-:W-:Y:S05]  /*0440*/  @P2 BRA `(.L_x_9) ;  /* 0x0000000000242947 */ /* 0x000fea0003800000 */
[----:B------:R-:W0:Y:S02]  /*0450*/  LDCU.64 UR14, c[0x0][0x388] ;  /* 0x00007100ff0e77ac */ /* 0x000e240008000a00 */
[----:B012---:R-:W-:-:S04]  /*0460*/  LEA R6, P0, R2, UR14, 0x2 ;  /* 0x0000000e02067c11 */ /* 0x007fc8000f8010ff */
[----:B------:R-:W-:-:S05]  /*0470*/  LEA.HI.X R7, R2, UR15, RZ, 0x2, P0 ;  /* 0x0000000f02077c11 */ /* 0x000fca00080f14ff */
[----:B------:R-:W2:Y:S02]  /*0480*/  LDG.E R6, desc[UR10][R6.64] ;  /* 0x0000000a06067981 */ /* 0x000ea4000c1e1900 */
[----:B--2---:R-:W-:-:S05]  /*0490*/  SHF.R.U32.HI R8, RZ, UR4, R6 ;  /* 0x00000004ff087c19 */ /* 0x004fca0008011606 */
[----:B------:R-:W-:-:S05]  /*04a0*/  IMAD.SHL.U32 R8, R8, 0x4, RZ ;  /* 0x0000000408087824 */ /* 0x000fca00078e00ff */
[----:B------:R-:W-:-:S05]  /*04b0*/  LOP3.LUT R8, R8, 0x3c, RZ, 0xc0, !PT ;  /* 0x0000003c08087812 */ /* 0x000fca00078ec0ff */
[----:B------:R3:W-:Y:S04]  /*04c0*/  ATOMS.POPC.INC.32 RZ, [R8+UR5] ;  /* 0x0000000008ff7f8c */ /* 0x0007e8000d800005 */
[----:B------:R3:W-:Y:S02]  /*04d0*/  STS [R5+0xc00], R6 ;  /* 0x000c000605007388 */ /* 0x0007e40000000800 */
.L_x_9:
[----:B------:R-:W-:Y:S05]  /*04e0*/  BSYNC.RECONVERGENT B0 ;  /* 0x0000000000007941 */ /* 0x000fea0003800200 */
.L_x_8:
[----:B------:R-:W-:Y:S01]  /*04f0*/  BAR.SYNC.DEFER_BLOCKING 0x0 ;  /* 0x0000000000007b1d */ /* 0x000fe20000010000 */
[----:B------:R-:W-:Y:S01]  /*0500*/  P2R R10, PR, RZ, 0x4 ;  /* 0x00000004ff0a7803 */ /* 0x000fe20000000000 */
[C---:B0123--:R-:W-:Y:S01]  /*0510*/  VIADD R8, R0.reuse, 0x100 ;  /* 0x0000010000087836 */ /* 0x04ffe20000000000 */
[----:B------:R-:W-:-:S05]  /*0520*/  ISETP.GE.U32.AND P2, PT, R0, UR12, PT ;  /* 0x0000000c00007c0c */ /* 0x000fca000bf46070 */
[----:B------:R-:W0:Y:S01]  /*0530*/  @!P6 LDC R9, c[0x0][0x370] ;  /* 0x0000dc00ff09eb82 */ /* 0x000e220000000800 */
[----:B------:R-:W-:Y:S01]  /*0540*/  UMOV UR7, 0x400 ;  /* 0x0000040000077882 */ /* 0x000fe20000000000 */
[----:B------:R-:W-:Y:S01]  /*0550*/  BSSY.RECONVERGENT B0, `(.L_x_10) ;  /* 0x0000026000007945 */ /* 0x000fe20003800200 */
[----:B------:R-:W-:-:S05]  /*0560*/  ISETP.GE.U32.AND P1, PT, R8, UR12, PT ;  /* 0x0000000c08007c0c */ /* 0x000fca000bf26070 */
[----:B------:R-:W1:Y:S01]  /*0570*/  @!P6 LDC.64 R6, c[0x0][0x398] ;  /* 0x0000e600ff06eb82 */ /* 0x000e620000000a00 */
[----:B------:R2:W3:Y:S01]  /*0580*/  @!P6 LDS R5, [R4] ;  /* 0x000000000405e984 */ /* 0x0004e20000000800 */
[----:B0-----:R-:W-:Y:S01]  /*0590*/  @!P6 IMAD R9, R0, R9, UR9 ;  /* 0x000000090009ee24 */ /* 0x001fe2000f8e0209 */
[----:B--2---:R-:W-:Y:S02]  /*05a0*/  P2R R4, PR, RZ, 0x4 ;  /* 0x00000004ff047803 */ /* 0x004fe40000000000 */
[----:B------:R-:W-:Y:S01]  /*05b0*/  ISETP.NE.AND P2, PT, R10, RZ, PT ;  /* 0x000000ff0a00720c */ /* 0x000fe20003f45270 */
[----:B-1----:R-:W-:-:S04]  /*05c0*/  @!P6 IMAD.WIDE.U32 R6, R9, 0x4, R6 ;  /* 0x000000040906e825 */ /* 0x002fc800078e0006 */
[----:B------:R-:W-:-:S05]  /*05d0*/  VIADD R9, R0, 0x200 ;  /* 0x0000020000097836 */ /* 0x000fca0000000000 */
[----:B------:R-:W-:Y:S01]  /*05e0*/  ISETP.GE.U32.AND P0, PT, R9, UR12, PT ;  /* 0x0000000c09007c0c */ /* 0x000fe2000bf06070 */
[----:B---3--:R0:W-:Y:S01]  /*05f0*/  @!P6 STG.E desc[UR10][R6.64], R5 ;  /* 0x000000050600e986 */ /* 0x0081e2000c10190a */
[----:B------:R-:W-:Y:S01]  /*0600*/  BAR.SYNC.DEFER_BLOCKING 0x0 ;  /* 0x0000000000007b1d */ /* 0x000fe20000010000 */
[----:B------:R-:W-:-:S13]  /*0610*/  ISETP.NE.AND P6, PT, R0, RZ, PT ;  /* 0x000000ff0000720c */ /* 0x000fda0003fc5270 */
[----:B0-----:R-:W-:Y:S05]  /*0620*/  @P6 BRA `(.L_x_11) ;  /* 0x0000000000606947 */ /* 0x001fea0003800000 */
[----:B------:R-:W0:Y:S01]  /*0630*/  LDS.128 R8, [UR6+0x2000] ;  /* 0x00200006ff087984 */ /* 0x000e220008000c00 */
[----:B------:R-:W-:-:S03]  /*0640*/  IMAD.MOV.U32 R4, RZ, RZ, RZ ;  /* 0x000000ffff047224 */ /* 0x000fc600078e00ff */
[----:B------:R-:W1:Y:S04]  /*0650*/  LDS.128 R24, [UR6+0x2010] ;  /* 0x00201006ff187984 */ /* 0x000e680008000c00 */
[----:B------:R-:W2:Y:S04]  /*0660*/  LDS.128 R12, [UR6+0x2020] ;  /* 0x00202006ff0c7984 */ /* 0x000ea80008000c00 */
[----:B------:R-:W3:Y:S01]  /*0670*/  LDS.128 R16, [UR6+0x2030] ;  /* 0x00203006ff107984 */ /* 0x000ee20008000c00 */
[--C-:B0-----:R-:W-:Y:S02]  /*0680*/  IMAD.IADD R6, R9, 0x1, R8.reuse ;  /* 0x0000000109067824 */ /* 0x101fe400078e0208 */
[----:B------:R-:W-:-:S02]  /*0690*/  IMAD.MOV.U32 R5, RZ, RZ, R8 ;  /* 0x000000ffff057224 */ /* 0x000fc400078e0008 */
[----:B------:R-:W-:-:S04]  /*06a0*/  IMAD.IADD R7, R6, 0x1, R10 ;  /* 0x0000000106077824 */ /* 0x000fc800078e020a */
[----:B------:R-:W-:Y:S01]  /*06b0*/  IMAD.IADD R20, R11, 0x1, R7 ;  /* 0x000000010b147824 */ /* 0x000fe200078e0207 */
[----:B------:R0:W-:Y:S03]  /*06c0*/  STS.128 [UR6+0x2000], R4 ;  /* 0x00200004ff007988 */ /* 0x0001e60008000c06 */
[----:B-1----:R-:W-:-:S04]  /*06d0*/  IMAD.IADD R21, R20, 0x1, R24 ;  /* 0x0000000114157824 */ /* 0x002fc800078e0218 */
[----:B------:R-:W-:-:S04]  /*06e0*/  IMAD.IADD R22, R21, 0x1, R25 ;  /* 0x0000000115167824 */ /* 0x000fc800078e0219 */
[----:B------:R-:W-:-:S04]  /*06f0*/  IMAD.IADD R23, R22, 0x1, R26 ;  /* 0x0000000116177824 */ /* 0x000fc800078e021a */
[----:B------:R-:W-:Y:S01]  /*0700*/  IMAD.IADD R24, R27, 0x1, R23 ;  /* 0x000000011b187824 */ /* 0x000fe200078e0217 */
[----:B------:R0:W-:Y:S03]  /*0710*/  STS.128 [UR6+0x2010], R20 ;  /* 0x00201014ff007988 */ /* 0x0001e60008000c06 */
[----:B--2---:R-:W-:-:S04]  /*0720*/  IMAD.IADD R25, R24, 0x1, R12 ;  /* 0x0000000118197824 */ /* 0x004fc800078e020c */
[----:B------:R-:W-:-:S04]  /*0730*/  IMAD.IADD R26, R25, 0x1, R13 ;  /* 0x00000001191a7824 */ /* 0x000fc800078e020d */
[----:B------:R-:W-:-:S04]  /*0740*/  IMAD.IADD R27, R26, 0x1, R14 ;  /* 0x000000011a1b7824 */ /* 0x000fc800078e020e */
[----:B------:R-:W-:Y:S01]  /*0750*/  IMAD.IADD R12, R15, 0x1, R27 ;  /* 0x000000010f0c7824 */ /* 0x000fe200078e021b */
[----:B------:R0:W-:Y:S03]  /*0760*/  STS.128 [UR6+0x2020], R24 ;  /* 0x00202018ff007988 */ /* 0x0001e60008000c06 */
[----:B---3--:R-:W-:-:S04]  /*0770*/  IMAD.IADD R13, R12, 0x1, R16 ;  /* 0x000000010c0d7824 */ /* 0x008fc800078e0210 */
[----:B------:R-:W-:-:S04]  /*0780*/  IMAD.IADD R14, R13, 0x1, R17 ;  /* 0x000000010d0e7824 */ /* 0x000fc800078e0211 */
[----:B------:R-:W-:-:S05]  /*0790*/  IMAD.IADD R15, R18, 0x1, R14 ;  /* 0x00000001120f7824 */ /* 0x000fca00078e020e */
[----:B------:R0:W-:Y:S02]  /*07a0*/  STS.128 [UR6+0x2030], R12 ;  /* 0x0020300cff007988 */ /* 0x0001e40008000c06 */
.L_x_11:
[----:B------:R-:W-:Y:S05]  /*07b0*/  BSYNC.RECONVERGENT B0 ;  /* 0x0000000000007941 */ /* 0x000fea0003800200 */
.L_x_10:
[----:B------:R-:W-:Y:S01]  /*07c0*/  BAR.SYNC.DEFER_BLOCKING 0x0 ;  /* 0x0000000000007b1d */ /* 0x000fe20000010000 */
[C---:B------:R-:W-:Y:S01]  /*07d0*/  ISETP.GE.U32.AND P6, PT, R0.reuse, UR12, PT ;  /* 0x0000000c00007c0c */ /* 0x040fe2000bfc6070 */
[----:B0-----:R-:W-:Y:S01]  /*07e0*/  VIADD R4, R0, 0x300 ;  /* 0x0000030000047836 */ /* 0x001fe20000000000 */
[----:B------:R-:W-:Y:S01]  /*07f0*/  ISETP.GE.U32.AND.EX P1, PT, RZ, UR13, PT, P1 ;  /* 0x0000000dff007c0c */ /* 0x000fe2000bf26110 */
[----:B------:R-:W-:Y:S01]  /*0800*/  ULEA UR9, UR8, UR7, 0x18 ;  /* 0x0000000708097291 */ /* 0x000fe2000f8ec0ff */
[----:B------:R-:W-:Y:S01]  /*0810*/  ISETP.GE.U32.AND.EX P6, PT, RZ, UR13, PT, P6 ;  /* 0x0000000dff007c0c */ /* 0x000fe2000bfc6160 */
[----:B------:R-:W-:Y:S01]  /*0820*/  UIADD3 UR5, UPT, UPT, UR7, 0x2000, URZ ;  /* 0x0000200007057890 */ /* 0x000fe2000fffe0ff */
[----:B------:R-:W-:Y:S01]  /*0830*/  P2R R9, PR, RZ, 0x2 ;  /* 0x00000002ff097803 */ /* 0x000fe20000000000 */
[----:B------:R-:W-:Y:S01]  /*0840*/  BSSY.RECONVERGENT B0, `(.L_x_12) ;  /* 0x0000011000007945 */ /* 0x000fe20003800200 */
[----:B------:R-:W-:Y:S01]  /*0850*/  ISETP.GE.U32.AND P1, PT, R4, UR12, PT ;  /* 0x0000000c04007c0c */ /* 0x000fe2000bf26070 */
[----:B------:R-:W-:Y:S01]  /*0860*/  ULEA UR6, UR8, UR5, 0x18 ;  /* 0x0000000508067291 */ /* 0x000fe2000f8ec0ff */
[----:B------:R-:W-:-:S02]  /*0870*/  LEA R8, R0, UR9, 0x2 ;  /* 0x0000000900087c11 */ /* 0x000fc4000f8e10ff */
[----:B------:R-:W-:Y:S02]  /*0880*/  ISETP.GE.U32.AND.EX P0, PT, RZ, UR13, PT, P0 ;  /* 0x0000000dff007c0c */ /* 0x000fe4000bf06100 */
[----:B------:R-:W-:-:S03]  /*0890*/  ISETP.GE.U32.AND.EX P1, PT, RZ, UR13, PT, P1 ;  /* 0x0000000dff007c0c */ /* 0x000fc6000bf26110 */
[----:B------:R-:W-:Y:S10]  /*08a0*/  @P6 BRA `(.L_x_13) ;  /* 0x0000000000286947 */ /* 0x000ff40003800000 */
[----:B------:R-:W0:Y:S01]  /*08b0*/  LDS R4, [R8] ;  /* 0x0000000008047984 */ /* 0x000e220000000800 */
[----:B------:R-:W-:Y:S01]  /*08c0*/  IMAD.MOV.U32 R6, RZ, RZ, 0x1 ;  /* 0x00000001ff067424 */ /* 0x000fe200078e00ff */
[----:B------:R-:W-:-:S04]  /*08d0*/  UIADD3 UR5, UPT, UPT, UR7, 0x1000, URZ ;  /* 0x0000100007057890 */ /* 0x000fc8000fffe0ff */
[----:B------:R-:W-:Y:S01]  /*08e0*/  ULEA UR5, UR8, UR5, 0x18 ;  /* 0x0000000508057291 */ /* 0x000fe2000f8ec0ff */
[----:B0-----:R-:W-:-:S05]  /*08f0*/  SHF.R.U32.HI R5, RZ, UR4, R4 ;  /* 0x00000004ff057c19 */ /* 0x001fca0008011604 */
[----:B------:R-:W-:-:S05]  /*0900*/  IMAD.SHL.U32 R5, R5, 0x4, RZ ;  /* 0x0000000405057824 */ /* 0x000fca00078e00ff */
[----:B------:R-:W-:-:S06]  /*0910*/  LOP3.LUT R5, R5, 0x3c, RZ, 0xc0, !PT ;  /* 0x0000003c05057812 */ /* 0x000fcc00078ec0ff */
[----:B------:R-:W0:Y:S02]  /*0920*/  ATOMS.ADD R5, [R5+UR6], R6 ;  /* 0x000000060505798c */ /* 0x000e240008000006 */
[----:B0-----:R-:W-:-:S05]  /*0930*/  LEA R7, R5, UR5, 0x2 ;  /* 0x0000000505077c11 */ /* 0x001fca000f8e10ff */
[----:B------:R0:W-:Y:S02]  /*0940*/  STS [R7], R4 ;  /* 0x0000000407007388 */ /* 0x0001e40000000800 */
.L_x_13:
[----:B------:R-:W-:Y:S05]  /*0950*/  BSYNC.RECONVERGENT B0 ;  /* 0x0000000000007941 */ /* 0x000fea0003800200 */
.L_x_12:
[----:B------:R-:W-:Y:S01]  /*0960*/  ISETP.NE.AND P6, PT, R9, RZ, PT ;  /* 0x000000ff0900720c */ /* 0x000fe20003fc5270 */
[----:B------:R-:W-:-:S12]  /*0970*/  BSSY.RECONVERGENT B0, `(.L_x_14) ;  /* 0x000000c000007945 */ /* 0x000fd80003800200 */
[----:B------:R-:W-:Y:S05]  /*0980*/  @P6 BRA `(.L_x_15) ;  /* 0x0000000000286947 */ /* 0x000fea0003800000 */
[----:B0-----:R-:W0:Y:S01]  /*0990*/  LDS R4, [R8+0x400] ;  /* 0x0004000008047984 */ /* 0x001e220000000800 */
        /* <DEDUP_REMOVED lines=9> */
.L_x_15:
[----:B------:R-:W-:Y:S05]  /*0a30*/  BSYNC.RECONVERGENT B0 ;  /* 0x0000000000007941 */ /* 0x000fea0003800200 */
.L_x_14:
[----:B------:R-:W-:Y:S04]  /*0a40*/  BSSY.RECONVERGENT B0, `(.L_x_16) ;  /* 0x000000c000007945 */ /* 0x000fe80003800200 */
[----:B------:R-:W-:Y:S05]  /*0a50*/  @P0 BRA `(.L_x_17) ;  /* 0x0000000000280947 */ /* 0x000fea0003800000 */
[----:B01----:R-:W0:Y:S01]  /*0a60*/  LDS R4, [R8+0x800] ;  /* 0x0008000008047984 */ /* 0x003e220000000800 */
        /* <DEDUP_REMOVED lines=9> */
.L_x_17:
[----:B------:R-:W-:Y:S05]  /*0b00*/  BSYNC.RECONVERGENT B0 ;  /* 0x0000000000007941 */ /* 0x000fea0003800200 */
.L_x_16:
[----:B------:R-:W-:Y:S04]  /*0b10*/  BSSY.RECONVERGENT B0, `(.L_x_18) ;  /* 0x000000c000007945 */ /* 0x000fe80003800200 */
[----:B------:R-:W-:Y:S05]  /*0b20*/  @P1 BRA `(.L_x_19) ;  /* 0x0000000000281947 */ /* 0x000fea0003800000 */
[----:B012---:R-:W0:Y:S01]  /*0b30*/  LDS R4, [R8+0xc00] ;  /* 0x000c000008047984 */ /* 0x007e220000000800 */
        /* <DEDUP_REMOVED lines=9> */
.L_x_19:
[----:B------:R-:W-:Y:S05]  /*0bd0*/  BSYNC.RECONVERGENT B0 ;  /* 0x0000000000007941 */ /* 0x000fea0003800200 */
.L_x_18:
[----:B------:R-:W-:Y:S01]  /*0be0*/  BAR.SYNC.DEFER_BLOCKING 0x0 ;  /* 0x0000000000007b1d */ /* 0x000fe20000010000 */
[----:B------:R-:W-:-:S04]  /*0bf0*/  UIADD3 UR5, UPT, UPT, UR7, 0x1000, URZ ;  /* 0x0000100007057890 */ /* 0x000fc8000fffe0ff */
[----:B------:R-:W-:-:S03]  /*0c00*/  ULEA UR5, UR8, UR5, 0x18 ;  /* 0x0000000508057291 */ /* 0x000fc6000f8ec0ff */
[----:B------:R-:W4:Y:S03]  /*0c10*/  @!P5 LDC.64 R10, c[0x0][0x380] ;  /* 0x0000e000ff0adb82 */ /* 0x000f260000000a00 */
[----:B------:R-:W-:-:S05]  /*0c20*/  LEA R0, R0, UR5, 0x2 ;  /* 0x0000000500007c11 */ /* 0x000fca000f8e10ff */
[----:B0123--:R-:W0:Y:S08]  /*0c30*/  @!P4 LDC.64 R4, c[0x0][0x380] ;  /* 0x0000e000ff04cb82 */ /* 0x00fe300000000a00 */
[----:B------:R-:W1:Y:S01]  /*0c40*/  @!P3 LDC.64 R6, c[0x0][0x380] ;  /* 0x0000e000ff06bb82 */ /* 0x000e620000000a00 */
[----:B------:R-:W2:Y:S04]  /*0c50*/  @!P5 LDS R13, [R0] ;  /* 0x00000000000dd984 */ /* 0x000ea80000000800 */
[----:B------:R-:W3:Y:S03]  /*0c60*/  @!P4 LDS R15, [R0+0x400] ;  /* 0x00040000000fc984 */ /* 0x000ee60000000800 */
[----:B------:R-:W5:Y:S01]  /*0c70*/  @!P2 LDC.64 R8, c[0x0][0x380] ;  /* 0x0000e000ff08ab82 */ /* 0x000f620000000a00 */
[C---:B----4-:R-:W-:Y:S01]  /*0c80*/  @!P5 LEA R10, P0, R29.reuse, R10, 0x2 ;  /* 0x0000000a1d0ad211 */ /* 0x050fe200078010ff */
[----:B------:R-:W4:Y:S03]  /*0c90*/  @!P3 LDS R17, [R0+0x800] ;  /* 0x000800000011b984 */ /* 0x000f260000000800 */
[----:B------:R-:W-:Y:S01]  /*0ca0*/  @!P5 LEA.HI.X R11, R29, R11, RZ, 0x2, P0 ;  /* 0x0000000b1d0bd211 */ /* 0x000fe200000f14ff */
[----:B------:R-:W4:Y:S01]  /*0cb0*/  @!P2 LDS R19, [R0+0xc00] ;  /* 0x000c00000013a984 */ /* 0x000f220000000800 */
[----:B0-----:R-:W-:-:S04]  /*0cc0*/  @!P4 LEA R4, P0, R28, R4, 0x2 ;  /* 0x000000041c04c211 */ /* 0x001fc800078010ff */
[----:B------:R-:W-:Y:S02]  /*0cd0*/  @!P4 LEA.HI.X R5, R28, R5, RZ, 0x2, P0 ;  /* 0x000000051c05c211 */ /* 0x000fe400000f14ff */
[----:B-1----:R-:W-:-:S04]  /*0ce0*/  @!P3 LEA R6, P1, R3, R6, 0x2 ;  /* 0x000000060306b211 */ /* 0x002fc800078210ff */
[----:B------:R-:W-:Y:S02]  /*0cf0*/  @!P3 LEA.HI.X R7, R3, R7, RZ, 0x2, P1 ;  /* 0x000000070307b211 */ /* 0x000fe400008f14ff */
[----:B-----5:R-:W-:-:S04]  /*0d00*/  @!P2 LEA R8, P6, R2, R8, 0x2 ;  /* 0x000000080208a211 */ /* 0x020fc800078c10ff */
[----:B------:R-:W-:Y:S01]  /*0d10*/  @!P2 LEA.HI.X R9, R2, R9, RZ, 0x2, P6 ;  /* 0x000000090209a211 */ /* 0x000fe200030f14ff */
[----:B--2---:R-:W-:Y:S04]  /*0d20*/  @!P5 STG.E desc[UR10][R10.64], R13 ;  /* 0x0000000d0a00d986 */ /* 0x004fe8000c10190a */
[----:B---3--:R-:W-:Y:S04]  /*0d30*/  @!P4 STG.E desc[UR10][R4.64], R15 ;  /* 0x0000000f0400c986 */ /* 0x008fe8000c10190a */
[----:B----4-:R-:W-:Y:S04]  /*0d40*/  @!P3 STG.E desc[UR10][R6.64], R17 ;  /* 0x000000110600b986 */ /* 0x010fe8000c10190a */
[----:B------:R-:W-:Y:S01]  /*0d50*/  @!P2 STG.E desc[UR10][R8.64], R19 ;  /* 0x000000130800a986 */ /* 0x000fe2000c10190a */
[----:B------:R-:W-:Y:S06]  /*0d60*/  BAR.SYNC.DEFER_BLOCKING 0x0 ;  /* 0x0000000000007b1d */ /* 0x000fec0000010000 */
[----:B------:R-:W-:Y:S05]  /*0d70*/  EXIT ;  /* 0x000000000000794d */ /* 0x000fea0003800000 */
.L_x_20:
        /* <DEDUP_REMOVED lines=16> */
.L_x_23:


//--------------------- .nv.shared.reserved.0     --------------------------
	.section	.nv.shared.reserved.0,"aw",@nobits
	.weak		__nv_reservedSMEM_offset_0_alias
	.size		__nv_reservedSMEM_offset_0_alias, 0, 64
	.other		__nv_reservedSMEM_offset_0_alias,@"STO_CUDA_RESERVED_SHARED STV_DEFAULT"
__nv_reservedSMEM_offset_0_alias:
	.zero		0
	.zero		64


//--------------------- .nv.global                --------------------------
	.section	.nv.global,"aw",@nobits
.nv.global:
	.type		_ZN34_INTERNAL_5761b938_4_k_cu_fa2882f24cuda3std3__436_GLOBAL__N__5761b938_4_k_cu_fa2882f26ignoreE,@object
	.size		_ZN34_INTERNAL_5761b938_4_k_cu_fa2882f24cuda3std3__436_GLOBAL__N__5761b938_4_k_cu_fa2882f26ignoreE,(_ZN34_INTERNAL_5761b938_4_k_cu_fa2882f24cuda3std6ranges3__45__cpo5cdataE - _ZN34_INTERNAL_5761b938_4_k_cu_fa2882f24cuda3std3__436_GLOBAL__N__5761b938_4_k_cu_fa2882f26ignoreE)
_ZN34_INTERNAL_5761b938_4_k_cu_fa2882f24cuda3std3__436_GLOBAL__N__5761b938_4_k_cu_fa2882f26ignoreE:
	.zero		1
	.type		_ZN34_INTERNAL_5761b938_4_k_cu_fa2882f24cuda3std6ranges3__45__cpo5cdataE,@object
	.size		_ZN34_INTERNAL_5761b938_4_k_cu_fa2882f24cuda3std6ranges3__45__cpo5cdataE,(_ZN34_INTERNAL_5761b938_4_k_cu_fa2882f24cuda3std3__45__cpo5beginE - _ZN34_INTERNAL_5761b938_4_k_cu_fa2882f24cuda3std6ranges3__45__cpo5cdataE)
_ZN34_INTERNAL_5761b938_4_k_cu_fa2882f24cuda3std6ranges3__45__cpo5cdataE:
	.zero		1
	.type		_ZN34_INTERNAL_5761b938_4_k_cu_fa2882f24cuda3std3__45__cpo5beginE,@object
	.size		_ZN34_INTERNAL_5761b938_4_k_cu_fa2882f24cuda3std3__45__cpo5beginE,(_ZN34_INTERNAL_5761b938_4_k_cu_fa2882f24cuda3std6ranges3__45__cpo3endE - _ZN34_INTERNAL_5761b938_4_k_cu_fa2882f24cuda3std3__45__cpo5beginE)
_ZN34_INTERNAL_5761b938_4_k_cu_fa2882f24cuda3std3__45__cpo5beginE:
	.zero		1
	.type		_ZN34_INTERNAL_5761b938_4_k_cu_fa2882f24cuda3std6ranges3__45__cpo3endE,@object
	.size		_ZN34_INTERNAL_5761b938_4_k_cu_fa2882f24cuda3std6ranges3__45__cpo3endE,(_ZN34_INTERNAL_5761b938_4_k_cu_fa2882f24cuda3std3__47nulloptE - _ZN34_INTERNAL_5761b938_4_k_cu_fa2882f24cuda3std6ranges3__45__cpo3endE)
_ZN34_INTERNAL_5761b938_4_k_cu_fa2882f24cuda3std6ranges3__45__cpo3endE:
	.zero		1
	.type		_ZN34_INTERNAL_5761b938_4_k_cu_fa2882f24cuda3std3__47nulloptE,@object
	.size		_ZN34_INTERNAL_5761b938_4_k_cu_fa2882f24cuda3std3__47nulloptE,(_ZN34_INTERNAL_5761b938_4_k_cu_fa2882f26thrust24THRUST_300001_SM_1000_NS6system6detail10sequential3seqE - _ZN34_INTERNAL_5761b938_4_k_cu_fa2882f24cuda3std3__47nulloptE)
_ZN34_INTERNAL_5761b938_4_k_cu_fa2882f24cuda3std3__47nulloptE:
	.zero		1
	.type		_ZN34_INTERNAL_5761b938_4_k_cu_fa2882f26thrust24THRUST_300001_SM_1000_NS6system6detail10sequential3seqE,@object
	.size		_ZN34_INTERNAL_5761b938_4_k_cu_fa2882f26thrust24THRUST_300001_SM_1000_NS6system6detail10sequential3seqE,(_ZN34_INTERNAL_5761b938_4_k_cu_fa2882f24cuda3std3__45__cpo6rbeginE - _ZN34_INTERNAL_5761b938_4_k_cu_fa2882f26thrust24THRUST_300001_SM_1000_NS6system6detail10sequential3seqE)
_ZN34_INTERNAL_5761b938_4_k_cu_fa2882f26thrust24THRUST_300001_SM_1000_NS6system6detail10sequential3seqE:
	.zero		1
	.type		_ZN34_INTERNAL_5761b938_4_k_cu_fa2882f24cuda3std3__45__cpo6rbeginE,@object
	.size		_ZN34_INTERNAL_5761b938_4_k_cu_fa2882f24cuda3std3__45__cpo6rbeginE,(_ZN34_INTERNAL_5761b938_4_k_cu_fa2882f24cuda3std6ranges3__45__cpo9iter_swapE - _ZN34_INTERNAL_5761b938_4_k_cu_fa2882f24cuda3std3__45__cpo6rbeginE)
_ZN34_INTERNAL_5761b938_4_k_cu_fa2882f24cuda3std3__45__cpo6rbeginE:
	.zero		1
	.type		_ZN34_INTERNAL_5761b938_4_k_cu_fa2882f24cuda3std6ranges3__45__cpo9iter_swapE,@object
	.size		_ZN34_INTERNAL_5761b938_4_k_cu_fa2882f24cuda3std6ranges3__45__cpo9iter_swapE,(_ZN34_INTERNAL_5761b938_4_k_cu_fa2882f24cuda3std3__48in_placeE - _ZN34_INTERNAL_5761b938_4_k_cu_fa2882f24cuda3std6ranges3__45__cpo9iter_swapE)
_ZN34_INTERNAL_5761b938_4_k_cu_fa2882f24cuda3std6ranges3__45__cpo9iter_swapE:
	.zero		1
	.type		_ZN34_INTERNAL_5761b938_4_k_cu_fa2882f24cuda3std3__48in_placeE,@object
	.size		_ZN34_INTERNAL_5761b938_4_k_cu_fa2882f24cuda3std3__48in_placeE,(_ZN34_INTERNAL_5761b938_4_k_cu_fa2882f24cuda3std6ranges3__45__cpo5ssizeE - _ZN34_INTERNAL_5761b938_4_k_cu_fa2882f24cuda3std3__48in_placeE)
_ZN34_INTERNAL_5761b938_4_k_cu_fa2882f24cuda3std3__48in_placeE:
	.zero		1
	.type		_ZN34_INTERNAL_5761b938_4_k_cu_fa2882f24cuda3std6ranges3__45__cpo5ssizeE,@object
	.size		_ZN34_INTERNAL_5761b938_4_k_cu_fa2882f24cuda3std6ranges3__45__cpo5ssizeE,(_ZN34_INTERNAL_5761b938_4_k_cu_fa2882f24cuda3std3__45__cpo6cbeginE - _ZN34_INTERNAL_5761b938_4_k_cu_fa2882f24cuda3std6ranges3__45__cpo5ssizeE)
_ZN34_INTERNAL_5761b938_4_k_cu_fa2882f24cuda3std6ranges3__45__cpo5ssizeE:
	.zero		1
	.type		_ZN34_INTERNAL_5761b938_4_k_cu_fa2882f24cuda3std3__45__cpo6cbeginE,@object
	.size		_ZN34_INTERNAL_5761b938_4_k_cu_fa2882f24cuda3std3__45__cpo6cbeginE,(_ZN34_INTERNAL_5761b938_4_k_cu_fa2882f24cuda3std6ranges3__45__cpo4cendE - _ZN34_INTERNAL_5761b938_4_k_cu_fa2882f24cuda3std3__45__cpo6cbeginE)
_ZN34_INTERNAL_5761b938_4_k_cu_fa2882f24cuda3std3__45__cpo6cbeginE:
	.zero		1
	.type		_ZN34_INTERNAL_5761b938_4_k_cu_fa2882f24cuda3std6ranges3__45__cpo4cendE,@object
	.size		_ZN34_INTERNAL_5761b938_4_k_cu_fa2882f24cuda3std6ranges3__45__cpo4cendE,(_ZN34_INTERNAL_5761b938_4_k_cu_fa2882f24cuda3std3__45__cpo7crbeginE - _ZN34_INTERNAL_5761b938_4_k_cu_fa2882f24cuda3std6ranges3__45__cpo4cendE)
_ZN34_INTERNAL_5761b938_4_k_cu_fa2882f24cuda3std6ranges3__45__cpo4cendE:
	.zero		1
	.type		_ZN34_INTERNAL_5761b938_4_k_cu_fa2882f24cuda3std3__45__cpo7crbeginE,@object
	.size		_ZN34_INTERNAL_5761b938_4_k_cu_fa2882f24cuda3std3__45__cpo7crbeginE,(_ZN34_INTERNAL_5761b938_4_k_cu_fa2882f24cuda3std6ranges3__45__cpo4prevE - _ZN34_INTERNAL_5761b938_4_k_cu_fa2882f24cuda3std3__45__cpo7crbeginE)
_ZN34_INTERNAL_5761b938_4_k_cu_fa2882f24cuda3std3__45__cpo7crbeginE:
	.zero		1
	.type		_ZN34_INTERNAL_5761b938_4_k_cu_fa2882f24cuda3std6ranges3__45__cpo4prevE,@object
	.size		_ZN34_INTERNAL_5761b938_4_k_cu_fa2882f24cuda3std6ranges3__45__cpo4prevE,(_ZN34_INTERNAL_5761b938_4_k_cu_fa2882f24cuda3std6ranges3__45__cpo9iter_moveE - _ZN34_INTERNAL_5761b938_4_k_cu_fa2882f24cuda3std6ranges3__45__cpo4prevE)
_ZN34_INTERNAL_5761b938_4_k_cu_fa2882f24cuda3std6ranges3__45__cpo4prevE:
	.zero		1
	.type		_ZN34_INTERNAL_5761b938_4_k_cu_fa2882f24cuda3std6ranges3__45__cpo9iter_moveE,@object
	.size		_ZN34_INTERNAL_5761b938_4_k_cu_fa2882f24cuda3std6ranges3__45__cpo9iter_moveE,(_ZN34_INTERNAL_5761b938_4_k_cu_fa2882f24cuda3std3__420unreachable_sentinelE - _ZN34_INTERNAL_5761b938_4_k_cu_fa2882f24cuda3std6ranges3__45__cpo9iter_moveE)
_ZN34_INTERNAL_5761b938_4_k_cu_fa2882f24cuda3std6ranges3__45__cpo9iter_moveE:
	.zero		1
	.type		_ZN34_INTERNAL_5761b938_4_k_cu_fa2882f24cuda3std3__420unreachable_sentinelE,@object
	.size		_ZN34_INTERNAL_5761b938_4_k_cu_fa2882f24cuda3std3__420unreachable_sentinelE,(_ZN34_INTERNAL_5761b938_4_k_cu_fa2882f24cuda3std6ranges3__45__cpo8distanceE - _ZN34_INTERNAL_5761b938_4_k_cu_fa2882f24cuda3std3__420unreachable_sentinelE)
_ZN34_INTERNAL_5761b938_4_k_cu_fa2882f24cuda3std3__420unreachable_sentinelE:
	.zero		1
	.type		_ZN34_INTERNAL_5761b938_4_k_cu_fa2882f24cuda3std6ranges3__45__cpo8distanceE,@object
	.size		_ZN34_INTERNAL_5761b938_4_k_cu_fa2882f24cuda3std6ranges3__45__cpo8distanceE,(_ZN34_INTERNAL_5761b938_4_k_cu_fa2882f24cuda3std3__45__cpo4cendE - _ZN34_INTERNAL_5761b938_4_k_cu_fa2882f24cuda3std6ranges3__45__cpo8distanceE)
_ZN34_INTERNAL_5761b938_4_k_cu_fa2882f24cuda3std6ranges3__45__cpo8distanceE:
	.zero		1
	.type		_ZN34_INTERNAL_5761b938_4_k_cu_fa2882f24cuda3std3__45__cpo4cendE,@object
	.size		_ZN34_INTERNAL_5761b938_4_k_cu_fa2882f24cuda3std3__45__cpo4cendE,(_ZN34_INTERNAL_5761b938_4_k_cu_fa2882f24cuda3std6ranges3__45__cpo7advanceE - _ZN34_INTERNAL_5761b938_4_k_cu_fa2882f24cuda3std3__45__cpo4cendE)
_ZN34_INTERNAL_5761b938_4_k_cu_fa2882f24cuda3std3__45__cpo4cendE:
	.zero		1
	.type		_ZN34_INTERNAL_5761b938_4_k_cu_fa2882f24cuda3std6ranges3__45__cpo7advanceE,@object
	.size		_ZN34_INTERNAL_5761b938_4_k_cu_fa2882f24cuda3std6ranges3__45__cpo7advanceE,(_ZN34_INTERNAL_5761b938_4_k_cu_fa2882f24cuda3std3__45__cpo5crendE - _ZN34_INTERNAL_5761b938_4_k_cu_fa2882f24cuda3std6ranges3__45__cpo7advanceE)
_ZN34_INTERNAL_5761b938_4_k_cu_fa2882f24cuda3std6ranges3__45__cpo7advanceE:
	.zero		1
	.type		_ZN34_INTERNAL_5761b938_4_k_cu_fa2882f24cuda3std3__45__cpo5crendE,@object
	.size		_ZN34_INTERNAL_5761b938_4_k_cu_fa2882f24cuda3std3__45__cpo5crendE,(_ZN34_INTERNAL_5761b938_4_k_cu_fa2882f24cuda3std6ranges3__45__cpo4dataE - _ZN34_INTERNAL_5761b938_4_k_cu_fa2882f24cuda3std3__45__cpo5crendE)
_ZN34_INTERNAL_5761b938_4_k_cu_fa2882f24cuda3std3__45__cpo5crendE:
	.zero		1
	.type		_ZN34_INTERNAL_5761b938_4_k_cu_fa2882f24cuda3std6ranges3__45__cpo4dataE,@object
	.size		_ZN34_INTERNAL_5761b938_4_k_cu_fa2882f24cuda3std6ranges3__45__cpo4dataE,(_ZN34_INTERNAL_5761b938_4_k_cu_fa2882f24cuda3std6ranges3__45__cpo5beginE - _ZN34_INTERNAL_5761b938_4_k_cu_fa2882f24cuda3std6ranges3__45__cpo4dataE)
_ZN34_INTERNAL_5761b938_4_k_cu_fa2882f24cuda3std6ranges3__45__cpo4dataE:
	.zero		1
	.type		_ZN34_INTERNAL_5761b938_4_k_cu_fa2882f24cuda3std6ranges3__45__cpo5beginE,@object
	.size		_ZN34_INTERNAL_5761b938_4_k_cu_fa2882f24cuda3std6ranges3__45__cpo5beginE,(_ZN34_INTERNAL_5761b938_4_k_cu_fa2882f24cuda3std3__419piecewise_constructE - _ZN34_INTERNAL_5761b938_4_k_cu_fa2882f24cuda3std6ranges3__45__cpo5beginE)
_ZN34_INTERNAL_5761b938_4_k_cu_fa2882f24cuda3std6ranges3__45__cpo5beginE:
	.zero		1
	.type		_ZN34_INTERNAL_5761b938_4_k_cu_fa2882f24cuda3std3__419piecewise_constructE,@object
	.size		_ZN34_INTERNAL_5761b938_4_k_cu_fa2882f24cuda3std3__419piecewise_constructE,(_ZN34_INTERNAL_5761b938_4_k_cu_fa2882f24cuda3std6ranges3__45__cpo4sizeE - _ZN34_INTERNAL_5761b938_4_k_cu_fa2882f24cuda3std3__419piecewise_constructE)
_ZN34_INTERNAL_5761b938_4_k_cu_fa2882f24cuda3std3__419piecewise_constructE:
	.zero		1
	.type		_ZN34_INTERNAL_5761b938_4_k_cu_fa2882f24cuda3std6ranges3__45__cpo4sizeE,@object
	.size		_ZN34_INTERNAL_5761b938_4_k_cu_fa2882f24cuda3std6ranges3__45__cpo4sizeE,(_ZN34_INTERNAL_5761b938_4_k_cu_fa2882f24cuda3std3__45__cpo3endE - _ZN34_INTERNAL_5761b938_4_k_cu_fa2882f24cuda3std6ranges3__45__cpo4sizeE)
_ZN34_INTERNAL_5761b938_4_k_cu_fa2882f24cuda3std6ranges3__45__cpo4sizeE:
	.zero		1
	.type		_ZN34_INTERNAL_5761b938_4_k_cu_fa2882f24cuda3std3__45__cpo3endE,@object
	.size		_ZN34_INTERNAL_5761b938_4_k_cu_fa2882f24cuda3std3__45__cpo3endE,(_ZN34_INTERNAL_5761b938_4_k_cu_fa2882f24cuda3std6ranges3__45__cpo6cbeginE - _ZN34_INTERNAL_5761b938_4_k_cu_fa2882f24cuda3std3__45__cpo3endE)
_ZN34_INTERNAL_5761b938_4_k_cu_fa2882f24cuda3std3__45__cpo3endE:
	.zero		1
	.type		_ZN34_INTERNAL_5761b938_4_k_cu_fa2882f24cuda3std6ranges3__45__cpo6cbeginE,@object
	.size		_ZN34_INTERNAL_5761b938_4_k_cu_fa2882f24cuda3std6ranges3__45__cpo6cbeginE,(_ZN34_INTERNAL_5761b938_4_k_cu_fa2882f24cuda3std3__45__cpo4rendE - _ZN34_INTERNAL_5761b938_4_k_cu_fa2882f24cuda3std6ranges3__45__cpo6cbeginE)
_ZN34_INTERNAL_5761b938_4_k_cu_fa2882f24cuda3std6ranges3__45__cpo6cbeginE:
	.zero		1
	.type		_ZN34_INTERNAL_5761b938_4_k_cu_fa2882f24cuda3std3__45__cpo4rendE,@object
	.size		_ZN34_INTERNAL_5761b938_4_k_cu_fa2882f24cuda3std3__45__cpo4rendE,(_ZN34_INTERNAL_5761b938_4_k_cu_fa2882f24cuda3std6ranges3__45__cpo4nextE - _ZN34_INTERNAL_5761b938_4_k_cu_fa2882f24cuda3std3__45__cpo4rendE)
_ZN34_INTERNAL_5761b938_4_k_cu_fa2882f24cuda3std3__45__cpo4rendE:
	.zero		1
	.type		_ZN34_INTERNAL_5761b938_4_k_cu_fa2882f24cuda3std6ranges3__45__cpo4nextE,@object
	.size		_ZN34_INTERNAL_5761b938_4_k_cu_fa2882f24cuda3std6ranges3__45__cpo4nextE,(_ZN34_INTERNAL_5761b938_4_k_cu_fa2882f24cuda3std6ranges3__45__cpo4swapE - _ZN34_INTERNAL_5761b938_4_k_cu_fa2882f24cuda3std6ranges3__45__cpo4nextE)
_ZN34_INTERNAL_5761b938_4_k_cu_fa2882f24cuda3std6ranges3__45__cpo4nextE:
	.zero		1
	.type		_ZN34_INTERNAL_5761b938_4_k_cu_fa2882f24cuda3std6ranges3__45__cpo4swapE,@object
	.size		_ZN34_INTERNAL_5761b938_4_k_cu_fa2882f24cuda3std6ranges3__45__cpo4swapE,(.L_13 - _ZN34_INTERNAL_5761b938_4_k_cu_fa2882f24cuda3std6ranges3__45__cpo4swapE)
_ZN34_INTERNAL_5761b938_4_k_cu_fa2882f24cuda3std6ranges3__45__cpo4swapE:
	.zero		1
.L_13:


//--------------------- .nv.shared._Z8kernel12PjS_mS_i --------------------------
	.section	.nv.shared._Z8kernel12PjS_mS_i,"aw",@nobits
	.sectionflags	@""
	.align	4
.nv.shared._Z8kernel12PjS_mS_i:
	.zero		9280


//--------------------- .nv.constant0._ZN3cub18CUB_300001_SM_10006detail11EmptyKernelIvEEvv --------------------------
	.section	.nv.constant0._ZN3cub18CUB_300001_SM_10006detail11EmptyKernelIvEEvv,"a",@progbits
	.sectionflags	@""
	.align	4
.nv.constant0._ZN3cub18CUB_300001_SM_10006detail11EmptyKernelIvEEvv:
	.zero		896


//--------------------- .nv.constant0._Z7kernel4PjS_S_ --------------------------
	.section	.nv.constant0._Z7kernel4PjS_S_,"a",@progbits
	.sectionflags	@""
	.align	4
.nv.constant0._Z7kernel4PjS_S_:
	.zero		920


//--------------------- .nv.constant0._Z8kernel12PjS_mS_i --------------------------
	.section	.nv.constant0._Z8kernel12PjS_mS_i,"a",@progbits
	.sectionflags	@""
	.align	4
.nv.constant0._Z8kernel12PjS_mS_i:
	.zero		932


//--------------------- SYMBOLS --------------------------

	.type		.nv.reservedSmem.offset0,@object
	.size		.nv.reservedSmem.offset0,0x4
	.type		.nv.reservedSmem.cap,@object
	.size		.nv.reservedSmem.cap,0x4
